//
// Generated by NVIDIA NVVM Compiler
//
// Compiler Build ID: CL-36424714
// Cuda compilation tools, release 13.0, V13.0.88
// Based on NVVM 20.0.0
//

.version 9.0
.target sm_100
.address_size 64

	// .globl	_Z5KmeanP6uchar4
.const .align 4 .b8 cl[128];
.const .align 4 .b8 inf[12];

.visible .entry _Z5KmeanP6uchar4(
	.param .u64 .ptr .align 1 _Z5KmeanP6uchar4_param_0
)
{
	.reg .pred 	%p<21>;
	.reg .b16 	%rs<50>;
	.reg .b32 	%r<105>;
	.reg .b32 	%f<88>;
	.reg .b64 	%rd<18>;

	ld.param.u64 	%rd5, [_Z5KmeanP6uchar4_param_0];
	cvta.to.global.u64 	%rd1, %rd5;
	mov.u32 	%r1, %ntid.y;
	mov.u32 	%r36, %ctaid.y;
	mov.u32 	%r37, %tid.y;
	mad.lo.s32 	%r92, %r1, %r36, %r37;
	ld.const.u32 	%r3, [inf+4];
	setp.ge.s32 	%p1, %r92, %r3;
	@%p1 bra 	$L__BB0_19;
	mov.u32 	%r38, %ntid.x;
	mov.u32 	%r39, %ctaid.x;
	mov.u32 	%r40, %tid.x;
	mad.lo.s32 	%r4, %r38, %r39, %r40;
	ld.const.u32 	%r5, [inf];
	ld.const.u32 	%r41, [inf+8];
	setp.gt.s32 	%p2, %r41, 0;
	mov.u32 	%r42, %nctaid.x;
	mul.lo.s32 	%r7, %r38, %r42;
	mov.u32 	%r43, %nctaid.y;
	mul.lo.s32 	%r8, %r1, %r43;
	@%p2 bra 	$L__BB0_2;
	bra.uni 	$L__BB0_15;
$L__BB0_2:
	and.b32  	%r9, %r41, 3;
	and.b32  	%r10, %r41, 2147483644;
	and.b32  	%r11, %r41, 1;
	mov.u64 	%rd15, cl;
	add.s64 	%rd9, %rd15, 8;
$L__BB0_3:
	setp.lt.s32 	%p6, %r4, %r5;
	@%p6 bra 	$L__BB0_5;
$L__BB0_4:
	add.s32 	%r92, %r92, %r8;
	setp.lt.s32 	%p20, %r92, %r3;
	@%p20 bra 	$L__BB0_3;
	bra.uni 	$L__BB0_19;
$L__BB0_5:
	mul.lo.s32 	%r14, %r5, %r92;
	mov.u32 	%r93, %r4;
$L__BB0_6:
	setp.lt.u32 	%p7, %r41, 4;
	add.s32 	%r48, %r14, %r93;
	mul.wide.s32 	%rd8, %r48, 4;
	add.s64 	%rd2, %rd1, %rd8;
	.pragma "used_bytes_mask 7";
	ld.global.u32 	%r49, [%rd2];
	bfe.u32 	%r50, %r49, 0, 8;
	cvt.u16.u32 	%rs2, %r50;
	and.b16  	%rs3, %rs2, 255;
	bfe.u32 	%r51, %r49, 8, 8;
	cvt.u16.u32 	%rs4, %r51;
	and.b16  	%rs5, %rs4, 255;
	bfe.u32 	%r52, %r49, 16, 8;
	cvt.u16.u32 	%rs6, %r52;
	and.b16  	%rs7, %rs6, 255;
	cvt.rn.f32.u16 	%f1, %rs3;
	cvt.rn.f32.u16 	%f2, %rs5;
	cvt.rn.f32.u16 	%f3, %rs7;
	mov.b32 	%r96, -1;
	mov.f32 	%f86, 0f43DD5623;
	mov.b32 	%r100, 0;
	@%p7 bra 	$L__BB0_9;
	mov.b32 	%r96, -1;
	mov.f32 	%f86, 0f43DD5623;
	mov.b32 	%r94, 0;
	mov.u64 	%rd17, %rd9;
$L__BB0_8:
	.pragma "nounroll";
	.pragma "used_bytes_mask 7";
	ld.const.u32 	%r55, [%rd17+-8];
	bfe.u32 	%r56, %r55, 0, 8;
	cvt.u16.u32 	%rs8, %r56;
	and.b16  	%rs9, %rs8, 255;
	bfe.u32 	%r57, %r55, 8, 8;
	cvt.u16.u32 	%rs10, %r57;
	and.b16  	%rs11, %rs10, 255;
	bfe.u32 	%r58, %r55, 16, 8;
	cvt.u16.u32 	%rs12, %r58;
	and.b16  	%rs13, %rs12, 255;
	cvt.rn.f32.u16 	%f11, %rs9;
	sub.f32 	%f12, %f1, %f11;
	cvt.rn.f32.u16 	%f13, %rs11;
	sub.f32 	%f14, %f2, %f13;
	mul.f32 	%f15, %f14, %f14;
	fma.rn.f32 	%f16, %f12, %f12, %f15;
	cvt.rn.f32.u16 	%f17, %rs13;
	sub.f32 	%f18, %f3, %f17;
	fma.rn.f32 	%f19, %f18, %f18, %f16;
	sqrt.rn.f32 	%f20, %f19;
	setp.lt.f32 	%p8, %f20, %f86;
	selp.b32 	%r59, %r94, %r96, %p8;
	selp.f32 	%f21, %f20, %f86, %p8;
	.pragma "used_bytes_mask 7";
	ld.const.u32 	%r60, [%rd17+-4];
	bfe.u32 	%r61, %r60, 0, 8;
	cvt.u16.u32 	%rs14, %r61;
	and.b16  	%rs15, %rs14, 255;
	bfe.u32 	%r62, %r60, 8, 8;
	cvt.u16.u32 	%rs16, %r62;
	and.b16  	%rs17, %rs16, 255;
	bfe.u32 	%r63, %r60, 16, 8;
	cvt.u16.u32 	%rs18, %r63;
	and.b16  	%rs19, %rs18, 255;
	cvt.rn.f32.u16 	%f22, %rs15;
	sub.f32 	%f23, %f1, %f22;
	cvt.rn.f32.u16 	%f24, %rs17;
	sub.f32 	%f25, %f2, %f24;
	mul.f32 	%f26, %f25, %f25;
	fma.rn.f32 	%f27, %f23, %f23, %f26;
	cvt.rn.f32.u16 	%f28, %rs19;
	sub.f32 	%f29, %f3, %f28;
	fma.rn.f32 	%f30, %f29, %f29, %f27;
	sqrt.rn.f32 	%f31, %f30;
	setp.lt.f32 	%p9, %f31, %f21;
	add.s32 	%r64, %r94, 1;
	selp.b32 	%r65, %r64, %r59, %p9;
	selp.f32 	%f32, %f31, %f21, %p9;
	.pragma "used_bytes_mask 7";
	ld.const.u32 	%r66, [%rd17];
	bfe.u32 	%r67, %r66, 0, 8;
	cvt.u16.u32 	%rs20, %r67;
	and.b16  	%rs21, %rs20, 255;
	bfe.u32 	%r68, %r66, 8, 8;
	cvt.u16.u32 	%rs22, %r68;
	and.b16  	%rs23, %rs22, 255;
	bfe.u32 	%r69, %r66, 16, 8;
	cvt.u16.u32 	%rs24, %r69;
	and.b16  	%rs25, %rs24, 255;
	cvt.rn.f32.u16 	%f33, %rs21;
	sub.f32 	%f34, %f1, %f33;
	cvt.rn.f32.u16 	%f35, %rs23;
	sub.f32 	%f36, %f2, %f35;
	mul.f32 	%f37, %f36, %f36;
	fma.rn.f32 	%f38, %f34, %f34, %f37;
	cvt.rn.f32.u16 	%f39, %rs25;
	sub.f32 	%f40, %f3, %f39;
	fma.rn.f32 	%f41, %f40, %f40, %f38;
	sqrt.rn.f32 	%f42, %f41;
	setp.lt.f32 	%p10, %f42, %f32;
	add.s32 	%r70, %r94, 2;
	selp.b32 	%r71, %r70, %r65, %p10;
	selp.f32 	%f43, %f42, %f32, %p10;
	.pragma "used_bytes_mask 7";
	ld.const.u32 	%r72, [%rd17+4];
	bfe.u32 	%r73, %r72, 0, 8;
	cvt.u16.u32 	%rs26, %r73;
	and.b16  	%rs27, %rs26, 255;
	bfe.u32 	%r74, %r72, 8, 8;
	cvt.u16.u32 	%rs28, %r74;
	and.b16  	%rs29, %rs28, 255;
	bfe.u32 	%r75, %r72, 16, 8;
	cvt.u16.u32 	%rs30, %r75;
	and.b16  	%rs31, %rs30, 255;
	cvt.rn.f32.u16 	%f44, %rs27;
	sub.f32 	%f45, %f1, %f44;
	cvt.rn.f32.u16 	%f46, %rs29;
	sub.f32 	%f47, %f2, %f46;
	mul.f32 	%f48, %f47, %f47;
	fma.rn.f32 	%f49, %f45, %f45, %f48;
	cvt.rn.f32.u16 	%f50, %rs31;
	sub.f32 	%f51, %f3, %f50;
	fma.rn.f32 	%f52, %f51, %f51, %f49;
	sqrt.rn.f32 	%f53, %f52;
	setp.lt.f32 	%p11, %f53, %f43;
	add.s32 	%r76, %r94, 3;
	selp.b32 	%r96, %r76, %r71, %p11;
	selp.f32 	%f86, %f53, %f43, %p11;
	add.s64 	%rd17, %rd17, 16;
	add.s32 	%r94, %r94, 4;
	setp.ne.s32 	%p12, %r94, %r10;
	mov.u32 	%r100, %r10;
	@%p12 bra 	$L__BB0_8;
$L__BB0_9:
	setp.eq.s32 	%p13, %r9, 0;
	@%p13 bra 	$L__BB0_14;
	setp.eq.s32 	%p14, %r9, 1;
	@%p14 bra 	$L__BB0_12;
	mul.wide.u32 	%rd11, %r100, 4;
	add.s64 	%rd13, %rd15, %rd11;
	.pragma "used_bytes_mask 7";
	ld.const.u32 	%r78, [%rd13];
	bfe.u32 	%r79, %r78, 0, 8;
	cvt.u16.u32 	%rs32, %r79;
	and.b16  	%rs33, %rs32, 255;
	bfe.u32 	%r80, %r78, 8, 8;
	cvt.u16.u32 	%rs34, %r80;
	and.b16  	%rs35, %rs34, 255;
	bfe.u32 	%r81, %r78, 16, 8;
	cvt.u16.u32 	%rs36, %r81;
	and.b16  	%rs37, %rs36, 255;
	cvt.rn.f32.u16 	%f54, %rs33;
	sub.f32 	%f55, %f1, %f54;
	cvt.rn.f32.u16 	%f56, %rs35;
	sub.f32 	%f57, %f2, %f56;
	mul.f32 	%f58, %f57, %f57;
	fma.rn.f32 	%f59, %f55, %f55, %f58;
	cvt.rn.f32.u16 	%f60, %rs37;
	sub.f32 	%f61, %f3, %f60;
	fma.rn.f32 	%f62, %f61, %f61, %f59;
	sqrt.rn.f32 	%f63, %f62;
	setp.lt.f32 	%p15, %f63, %f86;
	selp.b32 	%r82, %r100, %r96, %p15;
	selp.f32 	%f64, %f63, %f86, %p15;
	add.s32 	%r83, %r100, 1;
	.pragma "used_bytes_mask 7";
	ld.const.u32 	%r84, [%rd13+4];
	bfe.u32 	%r85, %r84, 0, 8;
	cvt.u16.u32 	%rs38, %r85;
	and.b16  	%rs39, %rs38, 255;
	bfe.u32 	%r86, %r84, 8, 8;
	cvt.u16.u32 	%rs40, %r86;
	and.b16  	%rs41, %rs40, 255;
	bfe.u32 	%r87, %r84, 16, 8;
	cvt.u16.u32 	%rs42, %r87;
	and.b16  	%rs43, %rs42, 255;
	cvt.rn.f32.u16 	%f65, %rs39;
	sub.f32 	%f66, %f1, %f65;
	cvt.rn.f32.u16 	%f67, %rs41;
	sub.f32 	%f68, %f2, %f67;
	mul.f32 	%f69, %f68, %f68;
	fma.rn.f32 	%f70, %f66, %f66, %f69;
	cvt.rn.f32.u16 	%f71, %rs43;
	sub.f32 	%f72, %f3, %f71;
	fma.rn.f32 	%f73, %f72, %f72, %f70;
	sqrt.rn.f32 	%f74, %f73;
	setp.lt.f32 	%p16, %f74, %f64;
	selp.b32 	%r96, %r83, %r82, %p16;
	selp.f32 	%f86, %f74, %f64, %p16;
	add.s32 	%r100, %r100, 2;
$L__BB0_12:
	setp.eq.s32 	%p17, %r11, 0;
	@%p17 bra 	$L__BB0_14;
	mul.wide.u32 	%rd14, %r100, 4;
	add.s64 	%rd16, %rd15, %rd14;
	.pragma "used_bytes_mask 7";
	ld.const.u32 	%r88, [%rd16];
	bfe.u32 	%r89, %r88, 0, 8;
	cvt.u16.u32 	%rs44, %r89;
	and.b16  	%rs45, %rs44, 255;
	bfe.u32 	%r90, %r88, 8, 8;
	cvt.u16.u32 	%rs46, %r90;
	and.b16  	%rs47, %rs46, 255;
	bfe.u32 	%r91, %r88, 16, 8;
	cvt.u16.u32 	%rs48, %r91;
	and.b16  	%rs49, %rs48, 255;
	cvt.rn.f32.u16 	%f75, %rs45;
	sub.f32 	%f76, %f1, %f75;
	cvt.rn.f32.u16 	%f77, %rs47;
	sub.f32 	%f78, %f2, %f77;
	mul.f32 	%f79, %f78, %f78;
	fma.rn.f32 	%f80, %f76, %f76, %f79;
	cvt.rn.f32.u16 	%f81, %rs49;
	sub.f32 	%f82, %f3, %f81;
	fma.rn.f32 	%f83, %f82, %f82, %f80;
	sqrt.rn.f32 	%f84, %f83;
	setp.lt.f32 	%p18, %f84, %f86;
	selp.b32 	%r96, %r100, %r96, %p18;
$L__BB0_14:
	st.global.u8 	[%rd2+3], %r96;
	add.s32 	%r93, %r93, %r7;
	setp.lt.s32 	%p19, %r93, %r5;
	@%p19 bra 	$L__BB0_6;
	bra.uni 	$L__BB0_4;
$L__BB0_15:
	setp.ge.s32 	%p3, %r4, %r5;
	@%p3 bra 	$L__BB0_18;
	mul.lo.s32 	%r32, %r5, %r92;
	mov.u32 	%r104, %r4;
$L__BB0_17:
	add.s32 	%r44, %r32, %r104;
	mul.wide.s32 	%rd6, %r44, 4;
	add.s64 	%rd7, %rd1, %rd6;
	mov.b16 	%rs1, 255;
	st.global.u8 	[%rd7+3], %rs1;
	add.s32 	%r104, %r104, %r7;
	setp.lt.s32 	%p4, %r104, %r5;
	@%p4 bra 	$L__BB0_17;
$L__BB0_18:
	add.s32 	%r92, %r92, %r8;
	setp.lt.s32 	%p5, %r92, %r3;
	@%p5 bra 	$L__BB0_15;
$L__BB0_19:
	ret;

}
	// .globl	_Z7reBuildP6uchar4P5Uint4
.visible .entry _Z7reBuildP6uchar4P5Uint4(
	.param .u64 .ptr .align 1 _Z7reBuildP6uchar4P5Uint4_param_0,
	.param .u64 .ptr .align 1 _Z7reBuildP6uchar4P5Uint4_param_1
)
{
	.reg .pred 	%p<18>;
	.reg .b16 	%rs<16>;
	.reg .b32 	%r<182>;
	.reg .b64 	%rd<25>;

	ld.param.u64 	%rd11, [_Z7reBuildP6uchar4P5Uint4_param_0];
	ld.param.u64 	%rd10, [_Z7reBuildP6uchar4P5Uint4_param_1];
	cvta.to.global.u64 	%rd1, %rd11;
	mov.u32 	%r1, %tid.x;
	ld.const.u32 	%r94, [inf+8];
	setp.ge.s32 	%p1, %r1, %r94;
	@%p1 bra 	$L__BB1_28;
	cvta.to.global.u64 	%rd12, %rd10;
	and.b32  	%r96, %r1, 255;
	mul.wide.u32 	%rd13, %r96, 12;
	add.s64 	%rd2, %rd12, %rd13;
	mov.b32 	%r138, 0;
	st.global.u32 	[%rd2], %r138;
	st.global.u32 	[%rd2+4], %r138;
	st.global.u32 	[%rd2+8], %r138;
	ld.const.u32 	%r2, [inf+4];
	setp.lt.s32 	%p2, %r2, 1;
	mov.u32 	%r139, %r138;
	mov.u32 	%r140, %r138;
	mov.u32 	%r141, %r138;
	@%p2 bra 	$L__BB1_26;
	ld.const.u32 	%r3, [inf];
	setp.lt.s32 	%p3, %r3, 1;
	cvt.u16.u32 	%rs1, %r1;
	@%p3 bra 	$L__BB1_26;
	and.b32  	%r4, %r3, 3;
	and.b32  	%r5, %r3, 2147483644;
	and.b32  	%r6, %r3, 1;
	neg.s32 	%r7, %r5;
	add.s64 	%rd3, %rd1, 7;
	mov.b32 	%r138, 0;
	and.b16  	%rs15, %rs1, 255;
	mov.u32 	%r139, %r138;
	mov.u32 	%r140, %r138;
	mov.u32 	%r131, %r138;
	mov.u32 	%r141, %r138;
$L__BB1_4:
	setp.lt.u32 	%p4, %r3, 4;
	mul.lo.s32 	%r13, %r3, %r131;
	mov.b32 	%r172, 0;
	@%p4 bra 	$L__BB1_15;
	mul.wide.u32 	%rd14, %r13, 4;
	add.s64 	%rd24, %rd3, %rd14;
	mov.u32 	%r133, %r7;
$L__BB1_6:
	.pragma "nounroll";
	ld.global.u8 	%rs2, [%rd24+-4];
	setp.ne.s16 	%p5, %rs2, %rs15;
	@%p5 bra 	$L__BB1_8;
	ld.global.u8 	%r101, [%rd24+-7];
	add.s32 	%r140, %r140, %r101;
	st.global.u32 	[%rd2], %r140;
	ld.global.u8 	%r102, [%rd24+-6];
	add.s32 	%r139, %r139, %r102;
	st.global.u32 	[%rd2+4], %r139;
	ld.global.u8 	%r103, [%rd24+-5];
	add.s32 	%r138, %r138, %r103;
	st.global.u32 	[%rd2+8], %r138;
	add.s32 	%r141, %r141, 1;
$L__BB1_8:
	ld.global.u8 	%rs4, [%rd24];
	setp.ne.s16 	%p6, %rs4, %rs15;
	@%p6 bra 	$L__BB1_10;
	ld.global.u8 	%r104, [%rd24+-3];
	add.s32 	%r140, %r140, %r104;
	st.global.u32 	[%rd2], %r140;
	ld.global.u8 	%r105, [%rd24+-2];
	add.s32 	%r139, %r139, %r105;
	st.global.u32 	[%rd2+4], %r139;
	ld.global.u8 	%r106, [%rd24+-1];
	add.s32 	%r138, %r138, %r106;
	st.global.u32 	[%rd2+8], %r138;
	add.s32 	%r141, %r141, 1;
$L__BB1_10:
	ld.global.u8 	%rs6, [%rd24+4];
	setp.ne.s16 	%p7, %rs6, %rs15;
	@%p7 bra 	$L__BB1_12;
	ld.global.u8 	%r107, [%rd24+1];
	add.s32 	%r140, %r140, %r107;
	st.global.u32 	[%rd2], %r140;
	ld.global.u8 	%r108, [%rd24+2];
	add.s32 	%r139, %r139, %r108;
	st.global.u32 	[%rd2+4], %r139;
	ld.global.u8 	%r109, [%rd24+3];
	add.s32 	%r138, %r138, %r109;
	st.global.u32 	[%rd2+8], %r138;
	add.s32 	%r141, %r141, 1;
$L__BB1_12:
	ld.global.u8 	%rs8, [%rd24+8];
	setp.ne.s16 	%p8, %rs8, %rs15;
	@%p8 bra 	$L__BB1_14;
	ld.global.u8 	%r110, [%rd24+5];
	add.s32 	%r140, %r140, %r110;
	st.global.u32 	[%rd2], %r140;
	ld.global.u8 	%r111, [%rd24+6];
	add.s32 	%r139, %r139, %r111;
	st.global.u32 	[%rd2+4], %r139;
	ld.global.u8 	%r112, [%rd24+7];
	add.s32 	%r138, %r138, %r112;
	st.global.u32 	[%rd2+8], %r138;
	add.s32 	%r141, %r141, 1;
$L__BB1_14:
	add.s32 	%r133, %r133, 4;
	add.s64 	%rd24, %rd24, 16;
	setp.eq.s32 	%p9, %r133, 0;
	mov.u32 	%r172, %r5;
	@%p9 bra 	$L__BB1_15;
	bra.uni 	$L__BB1_6;
$L__BB1_15:
	setp.eq.s32 	%p10, %r4, 0;
	@%p10 bra 	$L__BB1_25;
	setp.eq.s32 	%p11, %r4, 1;
	@%p11 bra 	$L__BB1_22;
	add.s32 	%r114, %r13, %r172;
	mul.wide.u32 	%rd15, %r114, 4;
	add.s64 	%rd16, %rd1, %rd15;
	add.s64 	%rd7, %rd16, 3;
	ld.global.u8 	%rs10, [%rd16+3];
	setp.ne.s16 	%p12, %rs10, %rs15;
	@%p12 bra 	$L__BB1_19;
	ld.global.u8 	%r115, [%rd7+-3];
	add.s32 	%r140, %r140, %r115;
	st.global.u32 	[%rd2], %r140;
	ld.global.u8 	%r116, [%rd7+-2];
	add.s32 	%r139, %r139, %r116;
	st.global.u32 	[%rd2+4], %r139;
	ld.global.u8 	%r117, [%rd7+-1];
	add.s32 	%r138, %r138, %r117;
	st.global.u32 	[%rd2+8], %r138;
	add.s32 	%r141, %r141, 1;
$L__BB1_19:
	cvt.u64.u32 	%rd17, %r13;
	cvt.u64.u32 	%rd18, %r172;
	add.s64 	%rd19, %rd17, %rd18;
	shl.b64 	%rd20, %rd19, 2;
	add.s64 	%rd21, %rd1, %rd20;
	add.s64 	%rd8, %rd21, 3;
	ld.global.u8 	%rs12, [%rd21+7];
	setp.ne.s16 	%p13, %rs12, %rs15;
	@%p13 bra 	$L__BB1_21;
	ld.global.u8 	%r118, [%rd8+1];
	add.s32 	%r140, %r140, %r118;
	st.global.u32 	[%rd2], %r140;
	ld.global.u8 	%r119, [%rd8+2];
	add.s32 	%r139, %r139, %r119;
	st.global.u32 	[%rd2+4], %r139;
	ld.global.u8 	%r120, [%rd8+3];
	add.s32 	%r138, %r138, %r120;
	st.global.u32 	[%rd2+8], %r138;
	add.s32 	%r141, %r141, 1;
$L__BB1_21:
	add.s32 	%r172, %r172, 2;
$L__BB1_22:
	setp.eq.s32 	%p14, %r6, 0;
	@%p14 bra 	$L__BB1_25;
	add.s32 	%r121, %r13, %r172;
	mul.wide.u32 	%rd22, %r121, 4;
	add.s64 	%rd23, %rd1, %rd22;
	add.s64 	%rd9, %rd23, 3;
	ld.global.u8 	%rs14, [%rd23+3];
	setp.ne.s16 	%p15, %rs14, %rs15;
	@%p15 bra 	$L__BB1_25;
	ld.global.u8 	%r122, [%rd9+-3];
	add.s32 	%r140, %r140, %r122;
	st.global.u32 	[%rd2], %r140;
	ld.global.u8 	%r123, [%rd9+-2];
	add.s32 	%r139, %r139, %r123;
	st.global.u32 	[%rd2+4], %r139;
	ld.global.u8 	%r124, [%rd9+-1];
	add.s32 	%r138, %r138, %r124;
	st.global.u32 	[%rd2+8], %r138;
	add.s32 	%r141, %r141, 1;
$L__BB1_25:
	add.s32 	%r131, %r131, 1;
	setp.ne.s32 	%p16, %r131, %r2;
	@%p16 bra 	$L__BB1_4;
$L__BB1_26:
	setp.eq.s32 	%p17, %r141, 0;
	@%p17 bra 	$L__BB1_28;
	div.u32 	%r125, %r140, %r141;
	st.global.u32 	[%rd2], %r125;
	div.u32 	%r126, %r139, %r141;
	st.global.u32 	[%rd2+4], %r126;
	div.u32 	%r127, %r138, %r141;
	st.global.u32 	[%rd2+8], %r127;
$L__BB1_28:
	ret;

}


// ===== COMPILED SASS (sm_100) =====

	.target	sm_100

	.elftype	@"ET_EXEC"


//--------------------- .note.nv.tkinfo           --------------------------
	.section	.note.nv.tkinfo,"",@"SHT_NOTE"
	.sectionflags	@"SHF_NOTE_NV_TKINFO"
	.tkinfo
        /*0018*/ 	.word	0x00000002
        /*0030*/ 	.string	""
        /*0030*/ 	.string	"ptxas"
        /*0030*/ 	.string	"Cuda compilation tools, release 13.0, V13.0.88"
        /*0030*/ 	.string	"Build cuda_13.0.r13.0/compiler.36424714_0"
        /*0030*/ 	.string	"-arch sm_100 -m 64 "



//--------------------- .note.nv.cuinfo           --------------------------
	.section	.note.nv.cuinfo,"",@"SHT_NOTE"
	.sectionflags	@"SHF_NOTE_NV_CUINFO"
        /*0018*/ 	.short	0x0002
        /*001a*/ 	.short	0x0064
        /*001c*/ 	.short	0x0082
	.zero		2


//--------------------- .nv.info                  --------------------------
	.section	.nv.info,"",@"SHT_CUDA_INFO"
	.align	4


	//----- nvinfo : EIATTR_REGCOUNT
	.align		4
        /*0000*/ 	.byte	0x04, 0x2f
        /*0002*/ 	.short	(.L_3 - .L_2)
	.align		4
.L_2:
        /*0004*/ 	.word	index@(_Z5KmeanP6uchar4)
        /*0008*/ 	.word	0x00000019


	//----- nvinfo : EIATTR_FRAME_SIZE
	.align		4
.L_3:
        /*000c*/ 	.byte	0x04, 0x11
        /*000e*/ 	.short	(.L_5 - .L_4)
	.align		4
.L_4:
        /*0010*/ 	.word	index@($__internal_0_$__cuda_sm20_sqrt_rn_f32_slowpath)
        /*0014*/ 	.word	0x00000000


	//----- nvinfo : EIATTR_FRAME_SIZE
	.align		4
.L_5:
        /*0018*/ 	.byte	0x04, 0x11
        /*001a*/ 	.short	(.L_7 - .L_6)
	.align		4
.L_6:
        /*001c*/ 	.word	index@(_Z5KmeanP6uchar4)
        /*0020*/ 	.word	0x00000000


	//----- nvinfo : EIATTR_REGCOUNT
	.align		4
.L_7:
        /*0024*/ 	.byte	0x04, 0x2f
        /*0026*/ 	.short	(.L_9 - .L_8)
	.align		4
.L_8:
        /*0028*/ 	.word	index@(_Z7reBuildP6uchar4P5Uint4)
        /*002c*/ 	.word	0x00000014


	//----- nvinfo : EIATTR_FRAME_SIZE
	.align		4
.L_9:
        /*0030*/ 	.byte	0x04, 0x11
        /*0032*/ 	.short	(.L_11 - .L_10)
	.align		4
.L_10:
        /*0034*/ 	.word	index@(_Z7reBuildP6uchar4P5Uint4)
        /*0038*/ 	.word	0x00000000


	//----- nvinfo : EIATTR_MIN_STACK_SIZE
	.align		4
.L_11:
        /*003c*/ 	.byte	0x04, 0x12
        /*003e*/ 	.short	(.L_13 - .L_12)
	.align		4
.L_12:
        /*0040*/ 	.word	index@(_Z7reBuildP6uchar4P5Uint4)
        /*0044*/ 	.word	0x00000000


	//----- nvinfo : EIATTR_MIN_STACK_SIZE
	.align		4
.L_13:
        /*0048*/ 	.byte	0x04, 0x12
        /*004a*/ 	.short	(.L_15 - .L_14)
	.align		4
.L_14:
        /*004c*/ 	.word	index@(_Z5KmeanP6uchar4)
        /*0050*/ 	.word	0x00000000
.L_15:


//--------------------- .nv.compat                --------------------------
	.section	.nv.compat,"",@"SHT_CUDA_COMPAT_INFO"
	.align	4
        /*0000*/ 	.byte	0x02, 0x09, 0x00, 0x00, 0x02, 0x02, 0x01, 0x00, 0x02, 0x05, 0x05, 0x00, 0x03, 0x07, 0x01, 0x01
        /*0010*/ 	.byte	0x02, 0x03, 0x00, 0x00, 0x02, 0x06, 0x01, 0x00, 0x04, 0x0b, 0x08, 0x00, 0x01, 0x00, 0x00, 0x00
        /*0020*/ 	.byte	0x00, 0x00, 0x00, 0x00


//--------------------- .nv.info._Z7reBuildP6uchar4P5Uint4 --------------------------
	.section	.nv.info._Z7reBuildP6uchar4P5Uint4,"",@"SHT_CUDA_INFO"
	.sectionflags	@""
	.align	4


	//----- nvinfo : EIATTR_CUDA_API_VERSION
	.align		4
        /*0000*/ 	.byte	0x04, 0x37
        /*0002*/ 	.short	(.L_17 - .L_16)
.L_16:
        /*0004*/ 	.word	0x00000082


	//----- nvinfo : EIATTR_KPARAM_INFO
	.align		4
.L_17:
        /*0008*/ 	.byte	0x04, 0x17
        /*000a*/ 	.short	(.L_19 - .L_18)
.L_18:
        /*000c*/ 	.word	0x00000000
        /*0010*/ 	.short	0x0001
        /*0012*/ 	.short	0x0008
        /*0014*/ 	.byte	0x00, 0xf5, 0x21, 0x00


	//----- nvinfo : EIATTR_KPARAM_INFO
	.align		4
.L_19:
        /*0018*/ 	.byte	0x04, 0x17
        /*001a*/ 	.short	(.L_21 - .L_20)
.L_20:
        /*001c*/ 	.word	0x00000000
        /*0020*/ 	.short	0x0000
        /*0022*/ 	.short	0x0000
        /*0024*/ 	.byte	0x00, 0xf5, 0x21, 0x00


	//----- nvinfo : EIATTR_SPARSE_MMA_MASK
	.align		4
.L_21:
        /*0028*/ 	.byte	0x03, 0x50
        /*002a*/ 	.short	0x0000


	//----- nvinfo : EIATTR_MAXREG_COUNT
	.align		4
        /*002c*/ 	.byte	0x03, 0x1b
        /*002e*/ 	.short	0x00ff


	//----- nvinfo : EIATTR_MERCURY_ISA_VERSION
	.align		4
        /*0030*/ 	.byte	0x03, 0x5f
        /*0032*/ 	.short	0x0101


	//----- nvinfo : EIATTR_VRC_CTA_INIT_COUNT
	.align		4
        /*0034*/ 	.byte	0x02, 0x4a
	.zero		1
	.zero		1


	//----- nvinfo : EIATTR_EXIT_INSTR_OFFSETS
	.align		4
        /*0038*/ 	.byte	0x04, 0x1c
        /*003a*/ 	.short	(.L_23 - .L_22)


	//   ....[0]....
.L_22:
        /*003c*/ 	.word	0x00000040


	//   ....[1]....
        /*0040*/ 	.word	0x00000cf0


	//   ....[2]....
        /*0044*/ 	.word	0x00000f80


	//----- nvinfo : EIATTR_CRS_STACK_SIZE
	.align		4
.L_23:
        /*0048*/ 	.byte	0x04, 0x1e
        /*004a*/ 	.short	(.L_25 - .L_24)
.L_24:
        /*004c*/ 	.word	0x00000000


	//----- nvinfo : EIATTR_CBANK_PARAM_SIZE
	.align		4
.L_25:
        /*0050*/ 	.byte	0x03, 0x19
        /*0052*/ 	.short	0x0010


	//----- nvinfo : EIATTR_PARAM_CBANK
	.align		4
        /*0054*/ 	.byte	0x04, 0x0a
        /*0056*/ 	.short	(.L_27 - .L_26)
	.align		4
.L_26:
        /*0058*/ 	.word	index@(.nv.constant0._Z7reBuildP6uchar4P5Uint4)
        /*005c*/ 	.short	0x0380
        /*005e*/ 	.short	0x0010


	//----- nvinfo : EIATTR_SW_WAR
	.align		4
.L_27:
        /*0060*/ 	.byte	0x04, 0x36
        /*0062*/ 	.short	(.L_29 - .L_28)
.L_28:
        /*0064*/ 	.word	0x00000008
.L_29:


//--------------------- .nv.info._Z5KmeanP6uchar4 --------------------------
	.section	.nv.info._Z5KmeanP6uchar4,"",@"SHT_CUDA_INFO"
	.sectionflags	@""
	.align	4


	//----- nvinfo : EIATTR_CUDA_API_VERSION
	.align		4
        /*0000*/ 	.byte	0x04, 0x37
        /*0002*/ 	.short	(.L_31 - .L_30)
.L_30:
        /*0004*/ 	.word	0x00000082


	//----- nvinfo : EIATTR_KPARAM_INFO
	.align		4
.L_31:
        /*0008*/ 	.byte	0x04, 0x17
        /*000a*/ 	.short	(.L_33 - .L_32)
.L_32:
        /*000c*/ 	.word	0x00000000
        /*0010*/ 	.short	0x0000
        /*0012*/ 	.short	0x0000
        /*0014*/ 	.byte	0x00, 0xf5, 0x21, 0x00


	//----- nvinfo : EIATTR_SPARSE_MMA_MASK
	.align		4
.L_33:
        /*0018*/ 	.byte	0x03, 0x50
        /*001a*/ 	.short	0x0000


	//----- nvinfo : EIATTR_MAXREG_COUNT
	.align		4
        /*001c*/ 	.byte	0x03, 0x1b
        /*001e*/ 	.short	0x00ff


	//----- nvinfo : EIATTR_MERCURY_ISA_VERSION
	.align		4
        /*0020*/ 	.byte	0x03, 0x5f
        /*0022*/ 	.short	0x0101


	//----- nvinfo : EIATTR_UNUSED_LOAD_BYTE_OFFSET
	.align		4
        /*0024*/ 	.byte	0x04, 0x44
        /*0026*/ 	.short	(.L_35 - .L_34)


	//   ....[0]....
.L_34:
        /*0028*/ 	.word	0x00000330
        /*002c*/ 	.word	0x00000007


	//----- nvinfo : EIATTR_VRC_CTA_INIT_COUNT
	.align		4
.L_35:
        /*0030*/ 	.byte	0x02, 0x4a
	.zero		1
	.zero		1


	//----- nvinfo : EIATTR_EXIT_INSTR_OFFSETS
	.align		4
        /*0034*/ 	.byte	0x04, 0x1c
        /*0036*/ 	.short	(.L_37 - .L_36)


	//   ....[0]....
.L_36:
        /*0038*/ 	.word	0x00000070


	//   ....[1]....
        /*003c*/ 	.word	0x00000260


	//   ....[2]....
        /*0040*/ 	.word	0x000012d0


	//----- nvinfo : EIATTR_CRS_STACK_SIZE
	.align		4
.L_37:
        /*0044*/ 	.byte	0x04, 0x1e
        /*0046*/ 	.short	(.L_39 - .L_38)
.L_38:
        /*0048*/ 	.word	0x00000000


	//----- nvinfo : EIATTR_CBANK_PARAM_SIZE
	.align		4
.L_39:
        /*004c*/ 	.byte	0x03, 0x19
        /*004e*/ 	.short	0x0008


	//----- nvinfo : EIATTR_PARAM_CBANK
	.align		4
        /*0050*/ 	.byte	0x04, 0x0a
        /*0052*/ 	.short	(.L_41 - .L_40)
	.align		4
.L_40:
        /*0054*/ 	.word	index@(.nv.constant0._Z5KmeanP6uchar4)
        /*0058*/ 	.short	0x0380
        /*005a*/ 	.short	0x0008


	//----- nvinfo : EIATTR_SW_WAR
	.align		4
.L_41:
        /*005c*/ 	.byte	0x04, 0x36
        /*005e*/ 	.short	(.L_43 - .L_42)
.L_42:
        /*0060*/ 	.word	0x00000008
.L_43:


//--------------------- .nv.callgraph             --------------------------
	.section	.nv.callgraph,"",@"SHT_CUDA_CALLGRAPH"
	.align	4
	.sectionentsize	8
	.align		4
        /*0000*/ 	.word	0x00000000
	.align		4
        /*0004*/ 	.word	0xffffffff
	.align		4
        /*0008*/ 	.word	0x00000000
	.align		4
        /*000c*/ 	.word	0xfffffffe
	.align		4
        /*0010*/ 	.word	0x00000000
	.align		4
        /*0014*/ 	.word	0xfffffffd
	.align		4
        /*0018*/ 	.word	0x00000000
	.align		4
        /*001c*/ 	.word	0xfffffffc


//--------------------- .nv.constant3             --------------------------
	.section	.nv.constant3,"a",@progbits
	.align	4
.nv.constant3:
	.type		cl,@object
	.size		cl,(inf - cl)
cl:
	.zero		128
	.type		inf,@object
	.size		inf,(.L_1 - inf)
inf:
	.zero		12
.L_1:


//--------------------- .text._Z7reBuildP6uchar4P5Uint4 --------------------------
	.section	.text._Z7reBuildP6uchar4P5Uint4,"ax",@progbits
	.align	128
        .global         _Z7reBuildP6uchar4P5Uint4
        .type           _Z7reBuildP6uchar4P5Uint4,@function
        .size           _Z7reBuildP6uchar4P5Uint4,(.L_x_45 - _Z7reBuildP6uchar4P5Uint4)
        .other          _Z7reBuildP6uchar4P5Uint4,@"STO_CUDA_ENTRY STV_DEFAULT"
_Z7reBuildP6uchar4P5Uint4:
.text._Z7reBuildP6uchar4P5Uint4:
[----:B------:R-:W-:Y:S01]  /*0000*/  LDC R1, c[0x0][0x37c] ;  /* 0x0000df00ff017b82 */ /* 0x000fe20000000800 */
[----:B------:R-:W0:Y:S01]  /*0010*/  S2R R0, SR_TID.X ;  /* 0x0000000000007919 */ /* 0x000e220000002100 */
[----:B------:R-:W0:Y:S02]  /*0020*/  LDCU UR4, c[0x3][0x88] ;  /* 0x00c01100ff0477ac */ /* 0x000e240008000800 */
[----:B0-----:R-:W-:-:S13]  /*0030*/  ISETP.GE.AND P0, PT, R0, UR4, PT ;  /* 0x0000000400007c0c */ /* 0x001fda000bf06270 */
[----:B------:R-:W-:Y:S05]  /*0040*/  @P0 EXIT ;  /* 0x000000000000094d */ /* 0x000fea0003800000 */
[----:B------:R-:W0:Y:S01]  /*0050*/  LDC.64 R2, c[0x0][0x388] ;  /* 0x0000e200ff027b82 */ /* 0x000e220000000a00 */
[----:B------:R-:W1:Y:S01]  /*0060*/  LDCU.64 UR12, c[0x0][0x358] ;  /* 0x00006b00ff0c77ac */ /* 0x000e620008000a00 */
[----:B------:R-:W-:Y:S02]  /*0070*/  LOP3.LUT R0, R0, 0xff, RZ, 0xc0, !PT ;  /* 0x000000ff00007812 */ /* 0x000fe400078ec0ff */
[----:B------:R-:W-:Y:S01]  /*0080*/  CS2R R4, SRZ ;  /* 0x0000000000047805 */ /* 0x000fe2000001ff00 */
[----:B------:R-:W-:Y:S01]  /*0090*/  IMAD.MOV.U32 R7, RZ, RZ, RZ ;  /* 0x000000ffff077224 */ /* 0x000fe200078e00ff */
[----:B------:R-:W2:Y:S01]  /*00a0*/  LDCU.64 UR6, c[0x3][0x80] ;  /* 0x00c01000ff0677ac */ /* 0x000ea20008000a00 */
[----:B------:R-:W-:Y:S01]  /*00b0*/  IMAD.MOV.U32 R9, RZ, RZ, RZ ;  /* 0x000000ffff097224 */ /* 0x000fe200078e00ff */
[----:B--2---:R-:W-:Y:S01]  /*00c0*/  UISETP.GE.AND UP0, UPT, UR6, 0x1, UPT ;  /* 0x000000010600788c */ /* 0x004fe2000bf06270 */
[----:B0-----:R-:W-:-:S03]  /*00d0*/  IMAD.WIDE.U32 R2, R0, 0xc, R2 ;  /* 0x0000000c00027825 */ /* 0x001fc600078e0002 */
[----:B------:R-:W-:Y:S02]  /*00e0*/  UISETP.LT.OR UP0, UPT, UR7, 0x1, !UP0 ;  /* 0x000000010700788c */ /* 0x000fe4000c701670 */
[----:B-1----:R0:W-:Y:S04]  /*00f0*/  STG.E desc[UR12][R2.64], RZ ;  /* 0x000000ff02007986 */ /* 0x0021e8000c10190c */
[----:B------:R0:W-:Y:S04]  /*0100*/  STG.E desc[UR12][R2.64+0x4], RZ ;  /* 0x000004ff02007986 */ /* 0x0001e8000c10190c */
[----:B------:R0:W-:Y:S01]  /*0110*/  STG.E desc[UR12][R2.64+0x8], RZ ;  /* 0x000008ff02007986 */ /* 0x0001e2000c10190c */
[----:B------:R-:W-:Y:S05]  /*0120*/  BRA.U UP0, `(.L_x_0) ;  /* 0x0000000900ec7547 */ /* 0x000fea000b800000 */
[----:B------:R-:W1:Y:S01]  /*0130*/  LDCU.64 UR8, c[0x0][0x380] ;  /* 0x00007000ff0877ac */ /* 0x000e620008000a00 */
[----:B------:R-:W-:Y:S01]  /*0140*/  HFMA2 R7, -RZ, RZ, 0, 0 ;  /* 0x00000000ff077431 */ /* 0x000fe200000001ff */
[----:B------:R-:W-:Y:S01]  /*0150*/  CS2R R4, SRZ ;  /* 0x0000000000047805 */ /* 0x000fe2000001ff00 */
[----:B------:R-:W-:Y:S01]  /*0160*/  IMAD.MOV.U32 R9, RZ, RZ, RZ ;  /* 0x000000ffff097224 */ /* 0x000fe200078e00ff */
[----:B------:R-:W-:Y:S02]  /*0170*/  ULOP3.LUT UR10, UR6, 0x3, URZ, 0xc0, !UPT ;  /* 0x00000003060a7892 */ /* 0x000fe4000f8ec0ff */
[----:B------:R-:W-:Y:S01]  /*0180*/  ULOP3.LUT UR6, UR6, 0x7ffffffc, URZ, 0xc0, !UPT ;  /* 0x7ffffffc06067892 */ /* 0x000fe2000f8ec0ff */
[----:B------:R-:W-:Y:S01]  /*0190*/  UMOV UR4, URZ ;  /* 0x000000ff00047c82 */ /* 0x000fe20008000000 */
[----:B-1----:R-:W-:-:S04]  /*01a0*/  UIADD3 UR8, UP0, UPT, UR8, 0x7, URZ ;  /* 0x0000000708087890 */ /* 0x002fc8000ff1e0ff */
[----:B------:R-:W-:-:S12]  /*01b0*/  UIADD3.X UR9, UPT, UPT, URZ, UR9, URZ, UP0, !UPT ;  /* 0x00000009ff097290 */ /* 0x000fd800087fe4ff */
.L_x_6:
[----:B-1----:R-:W1:Y:S01]  /*01c0*/  LDC.64 R10, c[0x3][0x80] ;  /* 0x00c02000ff0a7b82 */ /* 0x002e620000000a00 */
[----:B------:R-:W-:Y:S01]  /*01d0*/  UMOV UR5, URZ ;  /* 0x000000ff00057c82 */ /* 0x000fe20008000000 */
[C---:B-1----:R-:W-:Y:S01]  /*01e0*/  ISETP.GE.U32.AND P1, PT, R10.reuse, 0x4, PT ;  /* 0x000000040a00780c */ /* 0x042fe20003f26070 */
[----:B------:R-:W-:Y:S01]  /*01f0*/  IMAD R6, R10, UR4, RZ ;  /* 0x000000040a067c24 */ /* 0x000fe2000f8e02ff */
[----:B------:R-:W-:-:S06]  /*0200*/  UIADD3 UR4, UPT, UPT, UR4, 0x1, URZ ;  /* 0x0000000104047890 */ /* 0x000fcc000fffe0ff */
[----:B------:R-:W-:-:S05]  /*0210*/  ISETP.NE.AND P0, PT, R11, UR4, PT ;  /* 0x000000040b007c0c */ /* 0x000fca000bf05270 */
[----:B--2-4-:R-:W-:Y:S08]  /*0220*/  @!P1 BRA `(.L_x_1) ;  /* 0x0000000400c09947 */ /* 0x014ff00003800000 */
[----:B------:R-:W-:Y:S01]  /*0230*/  MOV R11, UR9 ;  /* 0x00000009000b7c02 */ /* 0x000fe20008000f00 */
[----:B------:R-:W-:-:S04]  /*0240*/  IMAD.U32 R10, RZ, RZ, UR8 ;  /* 0x00000008ff0a7e24 */ /* 0x000fc8000f8e00ff */
[----:B------:R-:W-:-:S05]  /*0250*/  IMAD.WIDE.U32 R10, R6, 0x4, R10 ;  /* 0x00000004060a7825 */ /* 0x000fca00078e000a */
[----:B------:R-:W2:Y:S02]  /*0260*/  LDG.E.U8 R13, desc[UR12][R10.64+-0x4] ;  /* 0xfffffc0c0a0d7981 */ /* 0x000ea4000c1e1100 */
[----:B--2---:R-:W-:-:S13]  /*0270*/  ISETP.NE.AND P1, PT, R13, R0, PT ;  /* 0x000000000d00720c */ /* 0x004fda0003f25270 */
[----:B------:R-:W2:Y:S02]  /*0280*/  @!P1 LDG.E.U8 R8, desc[UR12][R10.64+-0x7] ;  /* 0xfffff90c0a089981 */ /* 0x000ea4000c1e1100 */
[----:B--2---:R-:W-:-:S05]  /*0290*/  @!P1 IMAD.IADD R9, R9, 0x1, R8 ;  /* 0x0000000109099824 */ /* 0x004fca00078e0208 */
[----:B------:R1:W-:Y:S04]  /*02a0*/  @!P1 STG.E desc[UR12][R2.64], R9 ;  /* 0x0000000902009986 */ /* 0x0003e8000c10190c */
[----:B------:R-:W2:Y:S02]  /*02b0*/  @!P1 LDG.E.U8 R8, desc[UR12][R10.64+-0x6] ;  /* 0xfffffa0c0a089981 */ /* 0x000ea4000c1e1100 */
[----:B--2---:R-:W-:-:S05]  /*02c0*/  @!P1 IMAD.IADD R7, R7, 0x1, R8 ;  /* 0x0000000107079824 */ /* 0x004fca00078e0208 */
[----:B------:R2:W-:Y:S04]  /*02d0*/  @!P1 STG.E desc[UR12][R2.64+0x4], R7 ;  /* 0x0000040702009986 */ /* 0x0005e8000c10190c */
[----:B------:R-:W3:Y:S02]  /*02e0*/  @!P1 LDG.E.U8 R8, desc[UR12][R10.64+-0x5] ;  /* 0xfffffb0c0a089981 */ /* 0x000ee4000c1e1100 */
[----:B---3--:R-:W-:-:S05]  /*02f0*/  @!P1 IADD3 R5, PT, PT, R5, R8, RZ ;  /* 0x0000000805059210 */ /* 0x008fca0007ffe0ff */
[----:B------:R3:W-:Y:S04]  /*0300*/  @!P1 STG.E desc[UR12][R2.64+0x8], R5 ;  /* 0x0000080502009986 */ /* 0x0007e8000c10190c */
[----:B------:R-:W4:Y:S02]  /*0310*/  LDG.E.U8 R13, desc[UR12][R10.64] ;  /* 0x0000000c0a0d7981 */ /* 0x000f24000c1e1100 */
[----:B----4-:R-:W-:-:S13]  /*0320*/  ISETP.NE.AND P2, PT, R13, R0, PT ;  /* 0x000000000d00720c */ /* 0x010fda0003f45270 */
[----:B------:R-:W1:Y:S02]  /*0330*/  @!P2 LDG.E.U8 R8, desc[UR12][R10.64+-0x3] ;  /* 0xfffffd0c0a08a981 */ /* 0x000e64000c1e1100 */
[----:B-1----:R-:W-:-:S05]  /*0340*/  @!P2 IMAD.IADD R9, R9, 0x1, R8 ;  /* 0x000000010909a824 */ /* 0x002fca00078e0208 */
        /* <DEDUP_REMOVED lines=26> */
[----:B------:R-:W3:Y:S01]  /*04f0*/  @!P4 LDG.E.U8 R8, desc[UR12][R10.64+0x7] ;  /* 0x0000070c0a08c981 */ /* 0x000ee2000c1e1100 */
[----:B------:R-:W-:Y:S01]  /*0500*/  UIADD3 UR7, UPT, UPT, -UR6, 0x4, URZ ;  /* 0x0000000406077890 */ /* 0x000fe2000fffe1ff */
[----:B------:R-:W-:Y:S01]  /*0510*/  @!P1 VIADD R4, R4, 0x1 ;  /* 0x0000000104049836 */ /* 0x000fe20000000000 */
[----:B------:R-:W-:Y:S02]  /*0520*/  UMOV UR5, UR6 ;  /* 0x0000000600057c82 */ /* 0x000fe40008000000 */
[----:B------:R-:W-:Y:S01]  /*0530*/  UISETP.NE.AND UP0, UPT, UR7, URZ, UPT ;  /* 0x000000ff0700728c */ /* 0x000fe2000bf05270 */
[----:B------:R-:W-:-:S05]  /*0540*/  @!P2 VIADD R4, R4, 0x1 ;  /* 0x000000010404a836 */ /* 0x000fca0000000000 */
[----:B------:R-:W-:-:S05]  /*0550*/  @!P3 IADD3 R4, PT, PT, R4, 0x1, RZ ;  /* 0x000000010404b810 */ /* 0x000fca0007ffe0ff */
[----:B------:R-:W-:Y:S01]  /*0560*/  @!P4 VIADD R4, R4, 0x1 ;  /* 0x000000010404c836 */ /* 0x000fe20000000000 */
[----:B---3--:R-:W-:Y:S02]  /*0570*/  @!P4 IADD3 R5, PT, PT, R5, R8, RZ ;  /* 0x000000080505c210 */ /* 0x008fe40007ffe0ff */
[----:B------:R-:W-:-:S03]  /*0580*/  IADD3 R8, P1, PT, R10, 0x10, RZ ;  /* 0x000000100a087810 */ /* 0x000fc60007f3e0ff */
[----:B------:R1:W-:Y:S02]  /*0590*/  @!P4 STG.E desc[UR12][R2.64+0x8], R5 ;  /* 0x000008050200c986 */ /* 0x0003e4000c10190c */
[----:B------:R-:W-:Y:S01]  /*05a0*/  IMAD.X R11, RZ, RZ, R11, P1 ;  /* 0x000000ffff0b7224 */ /* 0x000fe200008e060b */
[----:B------:R-:W-:Y:S07]  /*05b0*/  BRA.U !UP0, `(.L_x_1) ;  /* 0x0000000108dc7547 */ /* 0x000fee000b800000 */
.L_x_2:
[----:B------:R-:W-:-:S05]  /*05c0*/  MOV R10, R8 ;  /* 0x00000008000a7202 */ /* 0x000fca0000000f00 */
[----:B------:R-:W2:Y:S02]  /*05d0*/  LDG.E.U8 R13, desc[UR12][R10.64+-0x4] ;  /* 0xfffffc0c0a0d7981 */ /* 0x000ea4000c1e1100 */
[----:B--2---:R-:W-:-:S13]  /*05e0*/  ISETP.NE.AND P1, PT, R13, R0, PT ;  /* 0x000000000d00720c */ /* 0x004fda0003f25270 */
[----:B------:R-:W1:Y:S02]  /*05f0*/  @!P1 LDG.E.U8 R8, desc[UR12][R10.64+-0x7] ;  /* 0xfffff90c0a089981 */ /* 0x000e64000c1e1100 */
[----:B-1--4-:R-:W-:-:S05]  /*0600*/  @!P1 IMAD.IADD R9, R9, 0x1, R8 ;  /* 0x0000000109099824 */ /* 0x012fca00078e0208 */
        /* <DEDUP_REMOVED lines=38> */
[----:B------:R-:W-:Y:S01]  /*0870*/  UIADD3 UR7, UPT, UPT, UR7, 0x4, URZ ;  /* 0x0000000407077890 */ /* 0x000fe2000fffe0ff */
[----:B------:R-:W-:-:S03]  /*0880*/  @!P1 VIADD R4, R4, 0x1 ;  /* 0x0000000104049836 */ /* 0x000fc60000000000 */
        /* <DEDUP_REMOVED lines=8> */
[----:B------:R-:W-:Y:S07]  /*0910*/  BRA.U UP0, `(.L_x_2) ;  /* 0xfffffffd00287547 */ /* 0x000fee000b83ffff */
[----:B------:R-:W-:-:S05]  /*0920*/  UMOV UR5, UR6 ;  /* 0x0000000600057c82 */ /* 0x000fca0008000000 */
.L_x_1:
[----:B------:R-:W-:-:S09]  /*0930*/  UISETP.NE.AND UP0, UPT, UR10, URZ, UPT ;  /* 0x000000ff0a00728c */ /* 0x000fd2000bf05270 */
[----:B------:R-:W-:Y:S05]  /*0940*/  BRA.U !UP0, `(.L_x_3) ;  /* 0x0000000108e07547 */ /* 0x000fea000b800000 */
[----:B------:R-:W2:Y:S01]  /*0950*/  LDCU UR7, c[0x3][0x80] ;  /* 0x00c01000ff0777ac */ /* 0x000ea20008000800 */
[----:B------:R-:W-:Y:S02]  /*0960*/  UISETP.NE.AND UP0, UPT, UR10, 0x1, UPT ;  /* 0x000000010a00788c */ /* 0x000fe4000bf05270 */
[----:B--2---:R-:W-:-:S07]  /*0970*/  ULOP3.LUT UP1, URZ, UR7, 0x1, URZ, 0xc0, !UPT ;  /* 0x0000000107ff7892 */ /* 0x004fce000f82c0ff */
[----:B------:R-:W-:Y:S05]  /*0980*/  BRA.U !UP0, `(.L_x_4) ;  /* 0x0000000108847547 */ /* 0x000fea000b800000 */
[----:B------:R-:W2:Y:S01]  /*0990*/  LDC.64 R10, c[0x0][0x380] ;  /* 0x0000e000ff0a7b82 */ /* 0x000ea20000000a00 */
[----:B------:R-:W-:-:S07]  /*09a0*/  IADD3 R13, PT, PT, R6, UR5, RZ ;  /* 0x00000005060d7c10 */ /* 0x000fce000fffe0ff */
[----:B------:R-:W3:Y:S01]  /*09b0*/  LDC.64 R16, c[0x0][0x380] ;  /* 0x0000e000ff107b82 */ /* 0x000ee20000000a00 */
[----:B--2---:R-:W-:-:S05]  /*09c0*/  IMAD.WIDE.U32 R12, R13, 0x4, R10 ;  /* 0x000000040d0c7825 */ /* 0x004fca00078e000a */
[----:B------:R-:W2:Y:S02]  /*09d0*/  LDG.E.U8 R11, desc[UR12][R12.64+0x3] ;  /* 0x0000030c0c0b7981 */ /* 0x000ea4000c1e1100 */
[----:B--2---:R-:W-:-:S13]  /*09e0*/  ISETP.NE.AND P1, PT, R11, R0, PT ;  /* 0x000000000b00720c */ /* 0x004fda0003f25270 */
[----:B------:R-:W1:Y:S02]  /*09f0*/  @!P1 LDG.E.U8 R8, desc[UR12][R12.64] ;  /* 0x0000000c0c089981 */ /* 0x000e64000c1e1100 */
[----:B-1--4-:R-:W-:-:S05]  /*0a00*/  @!P1 IMAD.IADD R9, R9, 0x1, R8 ;  /* 0x0000000109099824 */ /* 0x012fca00078e0208 */
[----:B------:R1:W-:Y:S04]  /*0a10*/  @!P1 STG.E desc[UR12][R2.64], R9 ;  /* 0x0000000902009986 */ /* 0x0003e8000c10190c */
[----:B------:R-:W2:Y:S01]  /*0a20*/  @!P1 LDG.E.U8 R8, desc[UR12][R12.64+0x1] ;  /* 0x0000010c0c089981 */ /* 0x000ea2000c1e1100 */
[----:B------:R-:W-:Y:S01]  /*0a30*/  IADD3 R11, P2, PT, R6, UR5, RZ ;  /* 0x00000005060b7c10 */ /* 0x000fe2000ff5e0ff */
[----:B--2---:R-:W-:-:S05]  /*0a40*/  @!P1 IMAD.IADD R7, R7, 0x1, R8 ;  /* 0x0000000107079824 */ /* 0x004fca00078e0208 */
[----:B------:R2:W-:Y:S04]  /*0a50*/  @!P1 STG.E desc[UR12][R2.64+0x4], R7 ;  /* 0x0000040702009986 */ /* 0x0005e8000c10190c */
[----:B------:R-:W4:Y:S01]  /*0a60*/  @!P1 LDG.E.U8 R8, desc[UR12][R12.64+0x2] ;  /* 0x0000020c0c089981 */ /* 0x000f22000c1e1100 */
[----:B------:R-:W-:Y:S02]  /*0a70*/  IADD3.X R14, PT, PT, RZ, RZ, RZ, P2, !PT ;  /* 0x000000ffff0e7210 */ /* 0x000fe400017fe4ff */
[----:B---3--:R-:W-:-:S04]  /*0a80*/  LEA R10, P2, R11, R16, 0x2 ;  /* 0x000000100b0a7211 */ /* 0x008fc800078410ff */
[----:B------:R-:W-:Y:S01]  /*0a90*/  LEA.HI.X R11, R11, R17, R14, 0x2, P2 ;  /* 0x000000110b0b7211 */ /* 0x000fe200010f140e */
[----:B----4-:R-:W-:-:S05]  /*0aa0*/  @!P1 IMAD.IADD R5, R5, 0x1, R8 ;  /* 0x0000000105059824 */ /* 0x010fca00078e0208 */
[----:B------:R3:W-:Y:S04]  /*0ab0*/  @!P1 STG.E desc[UR12][R2.64+0x8], R5 ;  /* 0x0000080502009986 */ /* 0x0007e8000c10190c */
[----:B------:R-:W4:Y:S02]  /*0ac0*/  LDG.E.U8 R15, desc[UR12][R10.64+0x7] ;  /* 0x0000070c0a0f7981 */ /* 0x000f24000c1e1100 */
[----:B----4-:R-:W-:-:S13]  /*0ad0*/  ISETP.NE.AND P2, PT, R15, R0, PT ;  /* 0x000000000f00720c */ /* 0x010fda0003f45270 */
[----:B------:R-:W1:Y:S02]  /*0ae0*/  @!P2 LDG.E.U8 R8, desc[UR12][R10.64+0x4] ;  /* 0x0000040c0a08a981 */ /* 0x000e64000c1e1100 */
[----:B-1----:R-:W-:-:S05]  /*0af0*/  @!P2 IMAD.IADD R9, R9, 0x1, R8 ;  /* 0x000000010909a824 */ /* 0x002fca00078e0208 */
[----:B------:R1:W-:Y:S04]  /*0b00*/  @!P2 STG.E desc[UR12][R2.64], R9 ;  /* 0x000000090200a986 */ /* 0x0003e8000c10190c */
[----:B------:R-:W2:Y:S02]  /*0b10*/  @!P2 LDG.E.U8 R8, desc[UR12][R10.64+0x5] ;  /* 0x0000050c0a08a981 */ /* 0x000ea4000c1e1100 */
[----:B--2---:R-:W-:-:S05]  /*0b20*/  @!P2 IADD3 R7, PT, PT, R7, R8, RZ ;  /* 0x000000080707a210 */ /* 0x004fca0007ffe0ff */
[----:B------:R1:W-:Y:S04]  /*0b30*/  @!P2 STG.E desc[UR12][R2.64+0x4], R7 ;  /* 0x000004070200a986 */ /* 0x0003e8000c10190c */
[----:B------:R-:W3:Y:S01]  /*0b40*/  @!P2 LDG.E.U8 R8, desc[UR12][R10.64+0x6] ;  /* 0x0000060c0a08a981 */ /* 0x000ee2000c1e1100 */
[----:B------:R-:W-:Y:S01]  /*0b50*/  @!P1 VIADD R4, R4, 0x1 ;  /* 0x0000000104049836 */ /* 0x000fe20000000000 */
[----:B------:R-:W-:-:S04]  /*0b60*/  UIADD3 UR5, UPT, UPT, UR5, 0x2, URZ ;  /* 0x0000000205057890 */ /* 0x000fc8000fffe0ff */
[----:B------:R-:W-:Y:S01]  /*0b70*/  @!P2 IADD3 R4, PT, PT, R4, 0x1, RZ ;  /* 0x000000010404a810 */ /* 0x000fe20007ffe0ff */
[----:B---3--:R-:W-:-:S05]  /*0b80*/  @!P2 IMAD.IADD R5, R5, 0x1, R8 ;  /* 0x000000010505a824 */ /* 0x008fca00078e0208 */
[----:B------:R1:W-:Y:S02]  /*0b90*/  @!P2 STG.E desc[UR12][R2.64+0x8], R5 ;  /* 0x000008050200a986 */ /* 0x0003e4000c10190c */
.L_x_4:
[----:B------:R-:W-:Y:S05]  /*0ba0*/  BRA.U !UP1, `(.L_x_3) ;  /* 0x0000000109487547 */ /* 0x000fea000b800000 */
[----:B------:R-:W2:Y:S01]  /*0bb0*/  LDC.64 R10, c[0x0][0x380] ;  /* 0x0000e000ff0a7b82 */ /* 0x000ea20000000a00 */
[----:B------:R-:W-:-:S04]  /*0bc0*/  VIADD R13, R6, UR5 ;  /* 0x00000005060d7c36 */ /* 0x000fc80008000000 */
[----:B--2---:R-:W-:-:S05]  /*0bd0*/  IMAD.WIDE.U32 R10, R13, 0x4, R10 ;  /* 0x000000040d0a7825 */ /* 0x004fca00078e000a */
[----:B------:R-:W2:Y:S01]  /*0be0*/  LDG.E.U8 R13, desc[UR12][R10.64+0x3] ;  /* 0x0000030c0a0d7981 */ /* 0x000ea2000c1e1100 */
[----:B------:R-:W-:Y:S01]  /*0bf0*/  BSSY.RECONVERGENT B0, `(.L_x_3) ;  /* 0x000000d000007945 */ /* 0x000fe20003800200 */
[----:B--2---:R-:W-:-:S13]  /*0c00*/  ISETP.NE.AND P1, PT, R13, R0, PT ;  /* 0x000000000d00720c */ /* 0x004fda0003f25270 */
[----:B------:R-:W-:Y:S05]  /*0c10*/  @P1 BRA `(.L_x_5) ;  /* 0x0000000000281947 */ /* 0x000fea0003800000 */
[----:B------:R-:W1:Y:S02]  /*0c20*/  LDG.E.U8 R6, desc[UR12][R10.64] ;  /* 0x0000000c0a067981 */ /* 0x000e64000c1e1100 */
[----:B-1--4-:R-:W-:-:S05]  /*0c30*/  IMAD.IADD R9, R9, 0x1, R6 ;  /* 0x0000000109097824 */ /* 0x012fca00078e0206 */
[----:B------:R2:W-:Y:S04]  /*0c40*/  STG.E desc[UR12][R2.64], R9 ;  /* 0x0000000902007986 */ /* 0x0005e8000c10190c */
[----:B------:R-:W3:Y:S02]  /*0c50*/  LDG.E.U8 R6, desc[UR12][R10.64+0x1] ;  /* 0x0000010c0a067981 */ /* 0x000ee4000c1e1100 */
[----:B---3--:R-:W-:-:S05]  /*0c60*/  IADD3 R7, PT, PT, R7, R6, RZ ;  /* 0x0000000607077210 */ /* 0x008fca0007ffe0ff */
[----:B------:R2:W-:Y:S04]  /*0c70*/  STG.E desc[UR12][R2.64+0x4], R7 ;  /* 0x0000040702007986 */ /* 0x0005e8000c10190c */
[----:B------:R-:W3:Y:S01]  /*0c80*/  LDG.E.U8 R6, desc[UR12][R10.64+0x2] ;  /* 0x0000020c0a067981 */ /* 0x000ee2000c1e1100 */
[----:B------:R-:W-:Y:S02]  /*0c90*/  VIADD R4, R4, 0x1 ;  /* 0x0000000104047836 */ /* 0x000fe40000000000 */
[----:B---3--:R-:W-:-:S05]  /*0ca0*/  IMAD.IADD R5, R5, 0x1, R6 ;  /* 0x0000000105057824 */ /* 0x008fca00078e0206 */
[----:B------:R2:W-:Y:S02]  /*0cb0*/  STG.E desc[UR12][R2.64+0x8], R5 ;  /* 0x0000080502007986 */ /* 0x0005e4000c10190c */
.L_x_5:
[----:B------:R-:W-:Y:S05]  /*0cc0*/  BSYNC.RECONVERGENT B0 ;  /* 0x0000000000007941 */ /* 0x000fea0003800200 */
.L_x_3:
[----:B------:R-:W-:Y:S05]  /*0cd0*/  @P0 BRA `(.L_x_6) ;  /* 0xfffffff400380947 */ /* 0x000fea000383ffff */
.L_x_0:
[----:B------:R-:W-:-:S13]  /*0ce0*/  ISETP.NE.AND P0, PT, R4, RZ, PT ;  /* 0x000000ff0400720c */ /* 0x000fda0003f05270 */
[----:B------:R-:W-:Y:S05]  /*0cf0*/  @!P0 EXIT ;  /* 0x000000000000894d */ /* 0x000fea0003800000 */
[----:B------:R-:W3:Y:S01]  /*0d00*/  I2F.U32.RP R0, R4 ;  /* 0x0000000400007306 */ /* 0x000ee20000209000 */
[----:B------:R-:W-:-:S07]  /*0d10*/  ISETP.NE.U32.AND P2, PT, R4, RZ, PT ;  /* 0x000000ff0400720c */ /* 0x000fce0003f45070 */
[----:B---3--:R-:W3:Y:S02]  /*0d20*/  MUFU.RCP R0, R0 ;  /* 0x0000000000007308 */ /* 0x008ee40000001000 */
[----:B---3--:R-:W-:-:S06]  /*0d30*/  IADD3 R10, PT, PT, R0, 0xffffffe, RZ ;  /* 0x0ffffffe000a7810 */ /* 0x008fcc0007ffe0ff */
[----:B------:R3:W5:Y:S02]  /*0d40*/  F2I.FTZ.U32.TRUNC.NTZ R11, R10 ;  /* 0x0000000a000b7305 */ /* 0x000764000021f000 */
[----:B---3--:R-:W-:Y:S02]  /*0d50*/  HFMA2 R10, -RZ, RZ, 0, 0 ;  /* 0x00000000ff0a7431 */ /* 0x008fe400000001ff */
[----:B-----5:R-:W-:-:S04]  /*0d60*/  IMAD.MOV R13, RZ, RZ, -R11 ;  /* 0x000000ffff0d7224 */ /* 0x020fc800078e0a0b */
[----:B------:R-:W-:-:S04]  /*0d70*/  IMAD R13, R13, R4, RZ ;  /* 0x000000040d0d7224 */ /* 0x000fc800078e02ff */
[----:B------:R-:W-:-:S06]  /*0d80*/  IMAD.HI.U32 R6, R11, R13, R10 ;  /* 0x0000000d0b067227 */ /* 0x000fcc00078e000a */
[----:B------:R-:W-:-:S04]  /*0d90*/  IMAD.HI.U32 R12, R6, R7, RZ ;  /* 0x00000007060c7227 */ /* 0x000fc800078e00ff */
[----:B------:R-:W-:Y:S01]  /*0da0*/  IMAD.HI.U32 R8, R6, R9, RZ ;  /* 0x0000000906087227 */ /* 0x000fe200078e00ff */
[----:B------:R-:W-:-:S03]  /*0db0*/  IADD3 R11, PT, PT, -R12, RZ, RZ ;  /* 0x000000ff0c0b7210 */ /* 0x000fc60007ffe1ff */
[----:B------:R-:W-:-:S04]  /*0dc0*/  IMAD.HI.U32 R6, R6, R5, RZ ;  /* 0x0000000506067227 */ /* 0x000fc800078e00ff */
[----:B------:R-:W-:Y:S02]  /*0dd0*/  IMAD.MOV R0, RZ, RZ, -R8 ;  /* 0x000000ffff007224 */ /* 0x000fe400078e0a08 */
[----:B------:R-:W-:Y:S02]  /*0de0*/  IMAD.MOV R10, RZ, RZ, -R6 ;  /* 0x000000ffff0a7224 */ /* 0x000fe400078e0a06 */
[C---:B-12-4-:R-:W-:Y:S02]  /*0df0*/  IMAD R7, R4.reuse, R11, R7 ;  /* 0x0000000b04077224 */ /* 0x056fe400078e0207 */
[C---:B------:R-:W-:Y:S02]  /*0e00*/  IMAD R9, R4.reuse, R0, R9 ;  /* 0x0000000004097224 */ /* 0x040fe400078e0209 */
[----:B------:R-:W-:Y:S01]  /*0e10*/  IMAD R5, R4, R10, R5 ;  /* 0x0000000a04057224 */ /* 0x000fe200078e0205 */
[-C--:B------:R-:W-:Y:S02]  /*0e20*/  ISETP.GE.U32.AND P3, PT, R7, R4.reuse, PT ;  /* 0x000000040700720c */ /* 0x080fe40003f66070 */
[----:B------:R-:W-:-:S02]  /*0e30*/  ISETP.GE.U32.AND P0, PT, R9, R4, PT ;  /* 0x000000040900720c */ /* 0x000fc40003f06070 */
[----:B------:R-:W-:-:S09]  /*0e40*/  ISETP.GE.U32.AND P5, PT, R5, R4, PT ;  /* 0x000000040500720c */ /* 0x000fd20003fa6070 */
[----:B------:R-:W-:Y:S01]  /*0e50*/  @P3 IMAD.IADD R7, R7, 0x1, -R4 ;  /* 0x0000000107073824 */ /* 0x000fe200078e0a04 */
[----:B------:R-:W-:Y:S01]  /*0e60*/  @P3 IADD3 R12, PT, PT, R12, 0x1, RZ ;  /* 0x000000010c0c3810 */ /* 0x000fe20007ffe0ff */
[----:B------:R-:W-:Y:S01]  /*0e70*/  @P0 VIADD R8, R8, 0x1 ;  /* 0x0000000108080836 */ /* 0x000fe20000000000 */
[-C--:B------:R-:W-:Y:S01]  /*0e80*/  @P0 IADD3 R9, PT, PT, R9, -R4.reuse, RZ ;  /* 0x8000000409090210 */ /* 0x080fe20007ffe0ff */
[----:B------:R-:W-:Y:S01]  /*0e90*/  @P5 VIADD R6, R6, 0x1 ;  /* 0x0000000106065836 */ /* 0x000fe20000000000 */
[-C--:B------:R-:W-:Y:S02]  /*0ea0*/  @P5 IADD3 R5, PT, PT, R5, -R4.reuse, RZ ;  /* 0x8000000405055210 */ /* 0x080fe40007ffe0ff */
[-C--:B------:R-:W-:Y:S02]  /*0eb0*/  ISETP.GE.U32.AND P4, PT, R7, R4.reuse, PT ;  /* 0x000000040700720c */ /* 0x080fe40003f86070 */
[-C--:B------:R-:W-:Y:S02]  /*0ec0*/  ISETP.GE.U32.AND P1, PT, R9, R4.reuse, PT ;  /* 0x000000040900720c */ /* 0x080fe40003f26070 */
[----:B------:R-:W-:-:S02]  /*0ed0*/  ISETP.GE.U32.AND P6, PT, R5, R4, PT ;  /* 0x000000040500720c */ /* 0x000fc40003fc6070 */
[----:B------:R-:W-:-:S07]  /*0ee0*/  LOP3.LUT R5, RZ, R4, RZ, 0x33, !PT ;  /* 0x00000004ff057212 */ /* 0x000fce00078e33ff */
[----:B------:R-:W-:Y:S02]  /*0ef0*/  @P4 VIADD R12, R12, 0x1 ;  /* 0x000000010c0c4836 */ /* 0x000fe40000000000 */
[----:B------:R-:W-:Y:S02]  /*0f00*/  @P1 IADD3 R8, PT, PT, R8, 0x1, RZ ;  /* 0x0000000108081810 */ /* 0x000fe40007ffe0ff */
[----:B------:R-:W-:Y:S02]  /*0f10*/  @P6 IADD3 R6, PT, PT, R6, 0x1, RZ ;  /* 0x0000000106066810 */ /* 0x000fe40007ffe0ff */
[C---:B------:R-:W-:Y:S02]  /*0f20*/  SEL R7, R5.reuse, R8, !P2 ;  /* 0x0000000805077207 */ /* 0x040fe40005000000 */
[C---:B------:R-:W-:Y:S02]  /*0f30*/  SEL R9, R5.reuse, R12, !P2 ;  /* 0x0000000c05097207 */ /* 0x040fe40005000000 */
[----:B------:R-:W-:Y:S01]  /*0f40*/  SEL R5, R5, R6, !P2 ;  /* 0x0000000605057207 */ /* 0x000fe20005000000 */
[----:B------:R-:W-:Y:S04]  /*0f50*/  STG.E desc[UR12][R2.64], R7 ;  /* 0x0000000702007986 */ /* 0x000fe8000c10190c */
[----:B------:R-:W-:Y:S04]  /*0f60*/  STG.E desc[UR12][R2.64+0x4], R9 ;  /* 0x0000040902007986 */ /* 0x000fe8000c10190c */
[----:B------:R-:W-:Y:S01]  /*0f70*/  STG.E desc[UR12][R2.64+0x8], R5 ;  /* 0x0000080502007986 */ /* 0x000fe2000c10190c */
[----:B------:R-:W-:Y:S05]  /*0f80*/  EXIT ;  /* 0x000000000000794d */ /* 0x000fea0003800000 */
.L_x_7:
[----:B------:R-:W-:-:S00]  /*0f90*/  BRA `(.L_x_7) ;  /* 0xfffffffc00fc7947 */ /* 0x000fc0000383ffff */
[----:B------:R-:W-:-:S00]  /*0fa0*/  NOP ;  /* 0x0000000000007918 */ /* 0x000fc00000000000 */
        /* <DEDUP_REMOVED lines=13> */
.L_x_45:


//--------------------- .text._Z5KmeanP6uchar4    --------------------------
	.section	.text._Z5KmeanP6uchar4,"ax",@progbits
	.align	128
        .global         _Z5KmeanP6uchar4
        .type           _Z5KmeanP6uchar4,@function
        .size           _Z5KmeanP6uchar4,(.L_x_44 - _Z5KmeanP6uchar4)
        .other          _Z5KmeanP6uchar4,@"STO_CUDA_ENTRY STV_DEFAULT"
_Z5KmeanP6uchar4:
.text._Z5KmeanP6uchar4:
[----:B------:R-:W-:Y:S01]  /*0000*/  LDC R1, c[0x0][0x37c] ;  /* 0x0000df00ff017b82 */ /* 0x000fe20000000800 */
[----:B------:R-:W0:Y:S01]  /*0010*/  S2R R10, SR_CTAID.Y ;  /* 0x00000000000a7919 */ /* 0x000e220000002600 */
[----:B------:R-:W0:Y:S01]  /*0020*/  LDCU UR5, c[0x0][0x364] ;  /* 0x00006c80ff0577ac */ /* 0x000e220008000800 */
[----:B------:R-:W0:Y:S01]  /*0030*/  S2R R3, SR_TID.Y ;  /* 0x0000000000037919 */ /* 0x000e220000002200 */
[----:B------:R-:W1:Y:S01]  /*0040*/  LDCU UR4, c[0x3][0x84] ;  /* 0x00c01080ff0477ac */ /* 0x000e620008000800 */
[----:B0-----:R-:W-:-:S05]  /*0050*/  IMAD R10, R10, UR5, R3 ;  /* 0x000000050a0a7c24 */ /* 0x001fca000f8e0203 */
[----:B-1----:R-:W-:-:S13]  /*0060*/  ISETP.GE.AND P0, PT, R10, UR4, PT ;  /* 0x000000040a007c0c */ /* 0x002fda000bf06270 */
[----:B------:R-:W-:Y:S05]  /*0070*/  @P0 EXIT ;  /* 0x000000000000094d */ /* 0x000fea0003800000 */
[----:B------:R-:W0:Y:S01]  /*0080*/  S2R R11, SR_CTAID.X ;  /* 0x00000000000b7919 */ /* 0x000e220000002500 */
[----:B------:R-:W1:Y:S01]  /*0090*/  LDCU UR7, c[0x3][0x88] ;  /* 0x00c01100ff0777ac */ /* 0x000e620008000800 */
[----:B------:R-:W0:Y:S01]  /*00a0*/  S2R R0, SR_TID.X ;  /* 0x0000000000007919 */ /* 0x000e220000002100 */
[----:B------:R-:W2:Y:S01]  /*00b0*/  LDCU UR8, c[0x0][0x360] ;  /* 0x00006c00ff0877ac */ /* 0x000ea20008000800 */
[----:B------:R-:W2:Y:S01]  /*00c0*/  LDCU UR4, c[0x0][0x370] ;  /* 0x00006e00ff0477ac */ /* 0x000ea20008000800 */
[----:B------:R-:W3:Y:S01]  /*00d0*/  LDCU UR6, c[0x0][0x374] ;  /* 0x00006e80ff0677ac */ /* 0x000ee20008000800 */
[----:B------:R-:W4:Y:S01]  /*00e0*/  LDCU.64 UR10, c[0x0][0x358] ;  /* 0x00006b00ff0a77ac */ /* 0x000f220008000a00 */
[----:B-1----:R-:W-:Y:S02]  /*00f0*/  UISETP.GT.AND UP0, UPT, UR7, URZ, UPT ;  /* 0x000000ff0700728c */ /* 0x002fe4000bf04270 */
[----:B--2---:R-:W-:Y:S02]  /*0100*/  UIMAD UR4, UR8, UR4, URZ ;  /* 0x00000004080472a4 */ /* 0x004fe4000f8e02ff */
[----:B---3--:R-:W-:Y:S01]  /*0110*/  UIMAD UR5, UR5, UR6, URZ ;  /* 0x00000006050572a4 */ /* 0x008fe2000f8e02ff */
[----:B0-----:R-:W-:-:S04]  /*0120*/  IMAD R11, R11, UR8, R0 ;  /* 0x000000080b0b7c24 */ /* 0x001fc8000f8e0200 */
[----:B----4-:R-:W-:Y:S07]  /*0130*/  BRA.U UP0, `(.L_x_8) ;  /* 0x00000001004c7547 */ /* 0x010fee000b800000 */
.L_x_12:
[----:B------:R-:W0:Y:S01]  /*0140*/  LDC R0, c[0x3][0x80] ;  /* 0x00c02000ff007b82 */ /* 0x000e220000000800 */
[----:B------:R-:W-:Y:S01]  /*0150*/  BSSY.RECONVERGENT B0, `(.L_x_9) ;  /* 0x000000c000007945 */ /* 0x000fe20003800200 */
[----:B0-----:R-:W-:-:S13]  /*0160*/  ISETP.GE.AND P0, PT, R11, R0, PT ;  /* 0x000000000b00720c */ /* 0x001fda0003f06270 */
[----:B-1----:R-:W-:Y:S05]  /*0170*/  @P0 BRA `(.L_x_10) ;  /* 0x0000000000240947 */ /* 0x002fea0003800000 */
[----:B------:R-:W0:Y:S01]  /*0180*/  LDC.64 R4, c[0x0][0x380] ;  /* 0x0000e000ff047b82 */ /* 0x000e220000000a00 */
[----:B------:R-:W-:Y:S02]  /*0190*/  IMAD.MOV.U32 R6, RZ, RZ, 0xff ;  /* 0x000000ffff067424 */ /* 0x000fe400078e00ff */
[----:B------:R-:W-:-:S07]  /*01a0*/  IMAD.MOV.U32 R7, RZ, RZ, R11 ;  /* 0x000000ffff077224 */ /* 0x000fce00078e000b */
.L_x_11:
[----:B-1----:R-:W-:Y:S01]  /*01b0*/  IMAD R3, R10, R0, R7 ;  /* 0x000000000a037224 */ /* 0x002fe200078e0207 */
[----:B------:R-:W-:-:S03]  /*01c0*/  IADD3 R7, PT, PT, R7, UR4, RZ ;  /* 0x0000000407077c10 */ /* 0x000fc6000fffe0ff */
[----:B0-----:R-:W-:Y:S01]  /*01d0*/  IMAD.WIDE R2, R3, 0x4, R4 ;  /* 0x0000000403027825 */ /* 0x001fe200078e0204 */
[----:B------:R-:W-:-:S04]  /*01e0*/  ISETP.GE.AND P0, PT, R7, R0, PT ;  /* 0x000000000700720c */ /* 0x000fc80003f06270 */
[----:B------:R1:W-:Y:S09]  /*01f0*/  STG.E.U8 desc[UR10][R2.64+0x3], R6 ;  /* 0x0000030602007986 */ /* 0x0003f2000c10110a */
[----:B------:R-:W-:Y:S05]  /*0200*/  @!P0 BRA `(.L_x_11) ;  /* 0xfffffffc00e88947 */ /* 0x000fea000383ffff */
.L_x_10:
[----:B------:R-:W-:Y:S05]  /*0210*/  BSYNC.RECONVERGENT B0 ;  /* 0x0000000000007941 */ /* 0x000fea0003800200 */
.L_x_9:
[----:B------:R-:W0:Y:S01]  /*0220*/  LDCU UR6, c[0x3][0x84] ;  /* 0x00c01080ff0677ac */ /* 0x000e220008000800 */
[----:B------:R-:W-:-:S05]  /*0230*/  VIADD R10, R10, UR5 ;  /* 0x000000050a0a7c36 */ /* 0x000fca0008000000 */
[----:B0-----:R-:W-:-:S13]  /*0240*/  ISETP.GE.AND P0, PT, R10, UR6, PT ;  /* 0x000000060a007c0c */ /* 0x001fda000bf06270 */
[----:B------:R-:W-:Y:S05]  /*0250*/  @!P0 BRA `(.L_x_12) ;  /* 0xfffffffc00b88947 */ /* 0x000fea000383ffff */
[----:B------:R-:W-:Y:S05]  /*0260*/  EXIT ;  /* 0x000000000000794d */ /* 0x000fea0003800000 */
.L_x_8:
[----:B------:R-:W-:Y:S02]  /*0270*/  ULOP3.LUT UR8, UR7, 0x3, URZ, 0xc0, !UPT ;  /* 0x0000000307087892 */ /* 0x000fe4000f8ec0ff */
[----:B------:R-:W-:-:S12]  /*0280*/  ULOP3.LUT UR6, UR7, 0x7ffffffc, URZ, 0xc0, !UPT ;  /* 0x7ffffffc07067892 */ /* 0x000fd8000f8ec0ff */
.L_x_41:
[----:B0-----:R-:W0:Y:S01]  /*0290*/  LDCU UR7, c[0x3][0x80] ;  /* 0x00c01000ff0777ac */ /* 0x001e220008000800 */
[----:B------:R-:W-:Y:S01]  /*02a0*/  BSSY.RECONVERGENT B0, `(.L_x_13) ;  /* 0x00000fe000007945 */ /* 0x000fe20003800200 */
[----:B0-----:R-:W-:-:S13]  /*02b0*/  ISETP.GE.AND P0, PT, R11, UR7, PT ;  /* 0x000000070b007c0c */ /* 0x001fda000bf06270 */
[----:B------:R-:W-:Y:S05]  /*02c0*/  @P0 BRA `(.L_x_14) ;  /* 0x0000000c00ec0947 */ /* 0x000fea0003800000 */
[----:B------:R-:W-:-:S07]  /*02d0*/  IMAD.MOV.U32 R9, RZ, RZ, R11 ;  /* 0x000000ffff097224 */ /* 0x000fce00078e000b */
.L_x_40:
[----:B0-----:R-:W0:Y:S01]  /*02e0*/  LDC.64 R2, c[0x0][0x380] ;  /* 0x0000e000ff027b82 */ /* 0x001e220000000a00 */
[----:B------:R-:W1:Y:S01]  /*02f0*/  LDCU UR9, c[0x3][0x80] ;  /* 0x00c01000ff0977ac */ /* 0x000e620008000800 */
[----:B------:R-:W2:Y:S01]  /*0300*/  LDCU UR7, c[0x3][0x88] ;  /* 0x00c01100ff0777ac */ /* 0x000ea20008000800 */
[----:B-1----:R-:W-:-:S04]  /*0310*/  IMAD R5, R10, UR9, R9 ;  /* 0x000000090a057c24 */ /* 0x002fc8000f8e0209 */
[----:B0-----:R-:W-:-:S05]  /*0320*/  IMAD.WIDE R2, R5, 0x4, R2 ;  /* 0x0000000405027825 */ /* 0x001fca00078e0202 */
[----:B------:R-:W3:Y:S01]  /*0330*/  LDG.E R0, desc[UR10][R2.64] ;  /* 0x0000000a02007981 */ /* 0x000ee2000c1e1900 */
[----:B--2---:R-:W-:Y:S01]  /*0340*/  UISETP.GE.U32.AND UP0, UPT, UR7, 0x4, UPT ;  /* 0x000000040700788c */ /* 0x004fe2000bf06070 */
[----:B------:R-:W-:Y:S01]  /*0350*/  IADD3 R9, PT, PT, R9, UR4, RZ ;  /* 0x0000000409097c10 */ /* 0x000fe2000fffe0ff */
[----:B------:R-:W-:Y:S02]  /*0360*/  HFMA2 R16, -RZ, RZ, 0, 0 ;  /* 0x00000000ff107431 */ /* 0x000fe400000001ff */
[----:B------:R-:W-:Y:S02]  /*0370*/  IMAD.MOV.U32 R13, RZ, RZ, -0x1 ;  /* 0xffffffffff0d7424 */ /* 0x000fe400078e00ff */
[----:B------:R-:W-:Y:S01]  /*0380*/  IMAD.MOV.U32 R14, RZ, RZ, 0x43dd5623 ;  /* 0x43dd5623ff0e7424 */ /* 0x000fe200078e00ff */
[----:B------:R-:W-:Y:S02]  /*0390*/  ISETP.GE.AND P0, PT, R9, UR9, PT ;  /* 0x0000000909007c0c */ /* 0x000fe4000bf06270 */
[----:B---3--:R-:W-:-:S02]  /*03a0*/  PRMT R8, R0, 0x7770, RZ ;  /* 0x0000777000087816 */ /* 0x008fc400000000ff */
[C---:B------:R-:W-:Y:S02]  /*03b0*/  PRMT R7, R0.reuse, 0x7771, RZ ;  /* 0x0000777100077816 */ /* 0x040fe400000000ff */
[----:B------:R-:W-:Y:S02]  /*03c0*/  PRMT R6, R0, 0x7772, RZ ;  /* 0x0000777200067816 */ /* 0x000fe400000000ff */
[----:B------:R-:W-:Y:S02]  /*03d0*/  I2FP.F32.U32 R8, R8 ;  /* 0x0000000800087245 */ /* 0x000fe40000201000 */
[----:B------:R-:W-:Y:S02]  /*03e0*/  I2FP.F32.U32 R7, R7 ;  /* 0x0000000700077245 */ /* 0x000fe40000201000 */
[----:B------:R-:W-:Y:S01]  /*03f0*/  I2FP.F32.U32 R6, R6 ;  /* 0x0000000600067245 */ /* 0x000fe20000201000 */
[----:B------:R-:W-:Y:S06]  /*0400*/  BRA.U !UP0, `(.L_x_15) ;  /* 0x0000000908047547 */ /* 0x000fec000b800000 */
[----:B------:R-:W-:Y:S01]  /*0410*/  IMAD.MOV.U32 R13, RZ, RZ, -0x1 ;  /* 0xffffffffff0d7424 */ /* 0x000fe200078e00ff */
[----:B------:R-:W-:Y:S01]  /*0420*/  MOV R16, RZ ;  /* 0x000000ff00107202 */ /* 0x000fe20000000f00 */
[----:B------:R-:W-:Y:S02]  /*0430*/  IMAD.MOV.U32 R14, RZ, RZ, 0x43dd5623 ;  /* 0x43dd5623ff0e7424 */ /* 0x000fe400078e00ff */
[----:B------:R-:W-:-:S07]  /*0440*/  IMAD.MOV.U32 R15, RZ, RZ, 0x8 ;  /* 0x00000008ff0f7424 */ /* 0x000fce00078e00ff */
.L_x_28:
[----:B------:R-:W0:Y:S01]  /*0450*/  LDC R0, c[0x3][R15+-0x8] ;  /* 0x00fffe000f007b82 */ /* 0x000e220000000800 */
[----:B------:R-:W-:Y:S01]  /*0460*/  BSSY.RECONVERGENT B1, `(.L_x_16) ;  /* 0x0000019000017945 */ /* 0x000fe20003800200 */
[C---:B0-----:R-:W-:Y:S02]  /*0470*/  PRMT R5, R0.reuse, 0x7771, RZ ;  /* 0x0000777100057816 */ /* 0x041fe400000000ff */
[C---:B------:R-:W-:Y:S02]  /*0480*/  PRMT R4, R0.reuse, 0x7770, RZ ;  /* 0x0000777000047816 */ /* 0x040fe400000000ff */
[----:B------:R-:W-:Y:S02]  /*0490*/  I2FP.F32.U32 R12, R5 ;  /* 0x00000005000c7245 */ /* 0x000fe40000201000 */
[----:B------:R-:W-:Y:S02]  /*04a0*/  PRMT R0, R0, 0x7772, RZ ;  /* 0x0000777200007816 */ /* 0x000fe400000000ff */
[----:B------:R-:W-:Y:S01]  /*04b0*/  I2FP.F32.U32 R5, R4 ;  /* 0x0000000400057245 */ /* 0x000fe20000201000 */
[----:B------:R-:W-:Y:S01]  /*04c0*/  FADD R12, R7, -R12 ;  /* 0x8000000c070c7221 */ /* 0x000fe20000000000 */
[----:B------:R-:W-:-:S03]  /*04d0*/  I2FP.F32.U32 R17, R0 ;  /* 0x0000000000117245 */ /* 0x000fc60000201000 */
[----:B------:R-:W-:Y:S01]  /*04e0*/  FADD R5, R8, -R5 ;  /* 0x8000000508057221 */ /* 0x000fe20000000000 */
[----:B------:R-:W-:Y:S01]  /*04f0*/  FMUL R12, R12, R12 ;  /* 0x0000000c0c0c7220 */ /* 0x000fe20000400000 */
[----:B------:R-:W-:-:S03]  /*0500*/  FADD R17, R6, -R17 ;  /* 0x8000001106117221 */ /* 0x000fc60000000000 */
[----:B------:R-:W-:-:S04]  /*0510*/  FFMA R12, R5, R5, R12 ;  /* 0x00000005050c7223 */ /* 0x000fc8000000000c */
[----:B------:R-:W-:-:S04]  /*0520*/  FFMA R0, R17, R17, R12 ;  /* 0x0000001111007223 */ /* 0x000fc8000000000c */
[----:B------:R0:W1:Y:S01]  /*0530*/  MUFU.RSQ R17, R0 ;  /* 0x0000000000117308 */ /* 0x0000620000001400 */
[----:B------:R-:W-:-:S04]  /*0540*/  IADD3 R4, PT, PT, R0, -0xd000000, RZ ;  /* 0xf300000000047810 */ /* 0x000fc80007ffe0ff */
[----:B------:R-:W-:-:S13]  /*0550*/  ISETP.GT.U32.AND P1, PT, R4, 0x727fffff, PT ;  /* 0x727fffff0400780c */ /* 0x000fda0003f24070 */
[----:B01----:R-:W-:Y:S05]  /*0560*/  @!P1 BRA `(.L_x_17) ;  /* 0x0000000000109947 */ /* 0x003fea0003800000 */
[----:B------:R-:W-:-:S07]  /*0570*/  MOV R4, 0x590 ;  /* 0x0000059000047802 */ /* 0x000fce0000000f00 */
[----:B------:R-:W-:Y:S05]  /*0580*/  CALL.REL.NOINC `($__internal_0_$__cuda_sm20_sqrt_rn_f32_slowpath) ;  /* 0x0000000c00547944 */ /* 0x000fea0003c00000 */
[----:B------:R-:W-:Y:S01]  /*0590*/  IMAD.MOV.U32 R5, RZ, RZ, R17 ;  /* 0x000000ffff057224 */ /* 0x000fe200078e0011 */
[----:B------:R-:W-:Y:S06]  /*05a0*/  BRA `(.L_x_18) ;  /* 0x0000000000107947 */ /* 0x000fec0003800000 */
.L_x_17:
[----:B------:R-:W-:Y:S01]  /*05b0*/  FMUL.FTZ R5, R0, R17 ;  /* 0x0000001100057220 */ /* 0x000fe20000410000 */
[----:B------:R-:W-:-:S03]  /*05c0*/  FMUL.FTZ R4, R17, 0.5 ;  /* 0x3f00000011047820 */ /* 0x000fc60000410000 */
[----:B------:R-:W-:-:S04]  /*05d0*/  FFMA R0, -R5, R5, R0 ;  /* 0x0000000505007223 */ /* 0x000fc80000000100 */
[----:B------:R-:W-:-:S07]  /*05e0*/  FFMA R5, R0, R4, R5 ;  /* 0x0000000400057223 */ /* 0x000fce0000000005 */
.L_x_18:
[----:B------:R-:W-:Y:S05]  /*05f0*/  BSYNC.RECONVERGENT B1 ;  /* 0x0000000000017941 */ /* 0x000fea0003800200 */
.L_x_16:
[----:B------:R-:W0:Y:S01]  /*0600*/  LDC R0, c[0x3][R15+-0x4] ;  /* 0x00ffff000f007b82 */ /* 0x000e220000000800 */
[CC--:B------:R-:W-:Y:S01]  /*0610*/  FSETP.GEU.AND P1, PT, R5.reuse, R14.reuse, PT ;  /* 0x0000000e0500720b */ /* 0x0c0fe20003f2e000 */
[----:B------:R-:W-:Y:S03]  /*0620*/  BSSY.RECONVERGENT B1, `(.L_x_19) ;  /* 0x000001b000017945 */ /* 0x000fe60003800200 */
[----:B------:R-:W-:Y:S02]  /*0630*/  FSEL R14, R5, R14, !P1 ;  /* 0x0000000e050e7208 */ /* 0x000fe40004800000 */
[----:B------:R-:W-:Y:S02]  /*0640*/  SEL R13, R16, R13, !P1 ;  /* 0x0000000d100d7207 */ /* 0x000fe40004800000 */
[C---:B0-----:R-:W-:Y:S02]  /*0650*/  PRMT R12, R0.reuse, 0x7771, RZ ;  /* 0x00007771000c7816 */ /* 0x041fe400000000ff */
[----:B------:R-:W-:-:S02]  /*0660*/  PRMT R4, R0, 0x7770, RZ ;  /* 0x0000777000047816 */ /* 0x000fc400000000ff */
        /* <DEDUP_REMOVED lines=18> */
.L_x_20:
[----:B------:R-:W-:Y:S01]  /*0790*/  FMUL.FTZ R5, R0, R17 ;  /* 0x0000001100057220 */ /* 0x000fe20000410000 */
[----:B------:R-:W-:-:S03]  /*07a0*/  FMUL.FTZ R4, R17, 0.5 ;  /* 0x3f00000011047820 */ /* 0x000fc60000410000 */
[----:B------:R-:W-:-:S04]  /*07b0*/  FFMA R0, -R5, R5, R0 ;  /* 0x0000000505007223 */ /* 0x000fc80000000100 */
[----:B------:R-:W-:-:S07]  /*07c0*/  FFMA R5, R0, R4, R5 ;  /* 0x0000000400057223 */ /* 0x000fce0000000005 */
.L_x_21:
[----:B------:R-:W-:Y:S05]  /*07d0*/  BSYNC.RECONVERGENT B1 ;  /* 0x0000000000017941 */ /* 0x000fea0003800200 */
.L_x_19:
[----:B------:R-:W0:Y:S01]  /*07e0*/  LDC R0, c[0x3][R15] ;  /* 0x00c000000f007b82 */ /* 0x000e220000000800 */
[CC--:B------:R-:W-:Y:S01]  /*07f0*/  FSETP.GEU.AND P1, PT, R5.reuse, R14.reuse, PT ;  /* 0x0000000e0500720b */ /* 0x0c0fe20003f2e000 */
[----:B------:R-:W-:Y:S03]  /*0800*/  BSSY.RECONVERGENT B1, `(.L_x_22) ;  /* 0x000001b000017945 */ /* 0x000fe60003800200 */
[----:B------:R-:W-:-:S09]  /*0810*/  FSEL R14, R5, R14, !P1 ;  /* 0x0000000e050e7208 */ /* 0x000fd20004800000 */
[----:B------:R-:W-:Y:S01]  /*0820*/  @!P1 VIADD R13, R16, 0x1 ;  /* 0x00000001100d9836 */ /* 0x000fe20000000000 */
        /* <DEDUP_REMOVED lines=18> */
[----:B------:R-:W-:Y:S01]  /*0950*/  MOV R5, R17 ;  /* 0x0000001100057202 */ /* 0x000fe20000000f00 */
[----:B------:R-:W-:Y:S06]  /*0960*/  BRA `(.L_x_24) ;  /* 0x0000000000107947 */ /* 0x000fec0003800000 */
.L_x_23:
[----:B------:R-:W-:Y:S01]  /*0970*/  FMUL.FTZ R5, R0, R17 ;  /* 0x0000001100057220 */ /* 0x000fe20000410000 */
[----:B------:R-:W-:-:S03]  /*0980*/  FMUL.FTZ R4, R17, 0.5 ;  /* 0x3f00000011047820 */ /* 0x000fc60000410000 */
[----:B------:R-:W-:-:S04]  /*0990*/  FFMA R0, -R5, R5, R0 ;  /* 0x0000000505007223 */ /* 0x000fc80000000100 */
[----:B------:R-:W-:-:S07]  /*09a0*/  FFMA R5, R0, R4, R5 ;  /* 0x0000000400057223 */ /* 0x000fce0000000005 */
.L_x_24:
[----:B------:R-:W-:Y:S05]  /*09b0*/  BSYNC.RECONVERGENT B1 ;  /* 0x0000000000017941 */ /* 0x000fea0003800200 */
.L_x_22:
[----:B------:R-:W0:Y:S01]  /*09c0*/  LDC R0, c[0x3][R15+0x4] ;  /* 0x00c001000f007b82 */ /* 0x000e220000000800 */
[CC--:B------:R-:W-:Y:S01]  /*09d0*/  FSETP.GEU.AND P1, PT, R5.reuse, R14.reuse, PT ;  /* 0x0000000e0500720b */ /* 0x0c0fe20003f2e000 */
[----:B------:R-:W-:Y:S03]  /*09e0*/  BSSY.RECONVERGENT B1, `(.L_x_25) ;  /* 0x000001b000017945 */ /* 0x000fe60003800200 */
[----:B------:R-:W-:-:S09]  /*09f0*/  FSEL R14, R5, R14, !P1 ;  /* 0x0000000e050e7208 */ /* 0x000fd20004800000 */
[----:B------:R-:W-:Y:S02]  /*0a00*/  @!P1 IADD3 R13, PT, PT, R16, 0x2, RZ ;  /* 0x00000002100d9810 */ /* 0x000fe40007ffe0ff */
        /* <DEDUP_REMOVED lines=12> */
[----:B------:R-:W-:Y:S01]  /*0ad0*/  VIADD R4, R0, 0xf3000000 ;  /* 0xf300000000047836 */ /* 0x000fe20000000000 */
[----:B------:R0:W1:Y:S04]  /*0ae0*/  MUFU.RSQ R17, R0 ;  /* 0x0000000000117308 */ /* 0x0000680000001400 */
[----:B------:R-:W-:-:S13]  /*0af0*/  ISETP.GT.U32.AND P2, PT, R4, 0x727fffff, PT ;  /* 0x727fffff0400780c */ /* 0x000fda0003f44070 */
[----:B01----:R-:W-:Y:S05]  /*0b00*/  @!P2 BRA `(.L_x_26) ;  /* 0x000000000010a947 */ /* 0x003fea0003800000 */
[----:B------:R-:W-:-:S07]  /*0b10*/  MOV R4, 0xb30 ;  /* 0x00000b3000047802 */ /* 0x000fce0000000f00 */
[----:B------:R-:W-:Y:S05]  /*0b20*/  CALL.REL.NOINC `($__internal_0_$__cuda_sm20_sqrt_rn_f32_slowpath) ;  /* 0x0000000400ec7944 */ /* 0x000fea0003c00000 */
[----:B------:R-:W-:Y:S01]  /*0b30*/  IMAD.MOV.U32 R5, RZ, RZ, R17 ;  /* 0x000000ffff057224 */ /* 0x000fe200078e0011 */
[----:B------:R-:W-:Y:S06]  /*0b40*/  BRA `(.L_x_27) ;  /* 0x0000000000107947 */ /* 0x000fec0003800000 */
.L_x_26:
[----:B------:R-:W-:Y:S01]  /*0b50*/  FMUL.FTZ R5, R0, R17 ;  /* 0x0000001100057220 */ /* 0x000fe20000410000 */
[----:B------:R-:W-:-:S03]  /*0b60*/  FMUL.FTZ R4, R17, 0.5 ;  /* 0x3f00000011047820 */ /* 0x000fc60000410000 */
[----:B------:R-:W-:-:S04]  /*0b70*/  FFMA R0, -R5, R5, R0 ;  /* 0x0000000505007223 */ /* 0x000fc80000000100 */
[----:B------:R-:W-:-:S07]  /*0b80*/  FFMA R5, R0, R4, R5 ;  /* 0x0000000400057223 */ /* 0x000fce0000000005 */
.L_x_27:
[----:B------:R-:W-:Y:S05]  /*0b90*/  BSYNC.RECONVERGENT B1 ;  /* 0x0000000000017941 */ /* 0x000fea0003800200 */
.L_x_25:
[-C--:B------:R-:W-:Y:S02]  /*0ba0*/  FSETP.GEU.AND P1, PT, R5, R14.reuse, PT ;  /* 0x0000000e0500720b */ /* 0x080fe40003f2e000 */
[----:B------:R-:W-:Y:S02]  /*0bb0*/  IADD3 R15, PT, PT, R15, 0x10, RZ ;  /* 0x000000100f0f7810 */ /* 0x000fe40007ffe0ff */
[----:B------:R-:W-:-:S09]  /*0bc0*/  FSEL R14, R5, R14, !P1 ;  /* 0x0000000e050e7208 */ /* 0x000fd20004800000 */
[C---:B------:R-:W-:Y:S01]  /*0bd0*/  @!P1 IADD3 R13, PT, PT, R16.reuse, 0x3, RZ ;  /* 0x00000003100d9810 */ /* 0x040fe20007ffe0ff */
[----:B------:R-:W-:-:S05]  /*0be0*/  VIADD R16, R16, 0x4 ;  /* 0x0000000410107836 */ /* 0x000fca0000000000 */
[----:B------:R-:W-:-:S13]  /*0bf0*/  ISETP.NE.AND P2, PT, R16, UR6, PT ;  /* 0x0000000610007c0c */ /* 0x000fda000bf45270 */
[----:B------:R-:W-:Y:S05]  /*0c00*/  @P2 BRA `(.L_x_28) ;  /* 0xfffffff800102947 */ /* 0x000fea000383ffff */
[----:B------:R-:W-:-:S07]  /*0c10*/  IMAD.U32 R16, RZ, RZ, UR6 ;  /* 0x00000006ff107e24 */ /* 0x000fce000f8e00ff */
.L_x_15:
[----:B------:R-:W-:-:S09]  /*0c20*/  UISETP.NE.AND UP0, UPT, UR8, URZ, UPT ;  /* 0x000000ff0800728c */ /* 0x000fd2000bf05270 */
[----:B------:R-:W-:Y:S05]  /*0c30*/  BRA.U !UP0, `(.L_x_29) ;  /* 0x0000000508887547 */ /* 0x000fea000b800000 */
[----:B------:R-:W-:-:S09]  /*0c40*/  UISETP.NE.AND UP0, UPT, UR8, 0x1, UPT ;  /* 0x000000010800788c */ /* 0x000fd2000bf05270 */
[----:B------:R-:W-:Y:S05]  /*0c50*/  BRA.U !UP0, `(.L_x_30) ;  /* 0x0000000108fc7547 */ /* 0x000fea000b800000 */
[----:B------:R-:W-:Y:S01]  /*0c60*/  SHF.L.U32 R15, R16, 0x2, RZ ;  /* 0x00000002100f7819 */ /* 0x000fe200000006ff */
[----:B------:R-:W-:Y:S03]  /*0c70*/  BSSY.RECONVERGENT B1, `(.L_x_31) ;  /* 0x000001a000017945 */ /* 0x000fe60003800200 */
[----:B------:R-:W0:Y:S02]  /*0c80*/  LDC R0, c[0x3][R15] ;  /* 0x00c000000f007b82 */ /* 0x000e240000000800 */
[C---:B0-----:R-:W-:Y:S02]  /*0c90*/  PRMT R5, R0.reuse, 0x7771, RZ ;  /* 0x0000777100057816 */ /* 0x041fe400000000ff */
[----:B------:R-:W-:Y:S02]  /*0ca0*/  PRMT R4, R0, 0x7770, RZ ;  /* 0x0000777000047816 */ /* 0x000fe400000000ff */
[----:B------:R-:W-:-:S02]  /*0cb0*/  I2FP.F32.U32 R12, R5 ;  /* 0x00000005000c7245 */ /* 0x000fc40000201000 */
        /* <DEDUP_REMOVED lines=15> */
[----:B------:R-:W-:Y:S01]  /*0db0*/  MOV R5, R17 ;  /* 0x0000001100057202 */ /* 0x000fe20000000f00 */
[----:B------:R-:W-:Y:S06]  /*0dc0*/  BRA `(.L_x_33) ;  /* 0x0000000000107947 */ /* 0x000fec0003800000 */
.L_x_32:
[----:B------:R-:W-:Y:S01]  /*0dd0*/  FMUL.FTZ R5, R0, R17 ;  /* 0x0000001100057220 */ /* 0x000fe20000410000 */
[----:B------:R-:W-:-:S03]  /*0de0*/  FMUL.FTZ R4, R17, 0.5 ;  /* 0x3f00000011047820 */ /* 0x000fc60000410000 */
[----:B------:R-:W-:-:S04]  /*0df0*/  FFMA R0, -R5, R5, R0 ;  /* 0x0000000505007223 */ /* 0x000fc80000000100 */
[----:B------:R-:W-:-:S07]  /*0e00*/  FFMA R5, R0, R4, R5 ;  /* 0x0000000400057223 */ /* 0x000fce0000000005 */
.L_x_33:
[----:B------:R-:W-:Y:S05]  /*0e10*/  BSYNC.RECONVERGENT B1 ;  /* 0x0000000000017941 */ /* 0x000fea0003800200 */
.L_x_31:
        /* <DEDUP_REMOVED lines=11> */
[----:B------:R-:W-:Y:S02]  /*0ed0*/  I2FP.F32.U32 R19, R4 ;  /* 0x0000000400137245 */ /* 0x000fe40000201000 */
[----:B------:R-:W-:Y:S01]  /*0ee0*/  IADD3 R15, PT, PT, R16, 0x1, RZ ;  /* 0x00000001100f7810 */ /* 0x000fe20007ffe0ff */
        /* <DEDUP_REMOVED lines=13> */
.L_x_35:
[----:B------:R-:W-:Y:S01]  /*0fc0*/  FMUL.FTZ R5, R0, R17 ;  /* 0x0000001100057220 */ /* 0x000fe20000410000 */
[----:B------:R-:W-:-:S03]  /*0fd0*/  FMUL.FTZ R4, R17, 0.5 ;  /* 0x3f00000011047820 */ /* 0x000fc60000410000 */
[----:B------:R-:W-:-:S04]  /*0fe0*/  FFMA R0, -R5, R5, R0 ;  /* 0x0000000505007223 */ /* 0x000fc80000000100 */
[----:B------:R-:W-:-:S07]  /*0ff0*/  FFMA R5, R0, R4, R5 ;  /* 0x0000000400057223 */ /* 0x000fce0000000005 */
.L_x_36:
[----:B------:R-:W-:Y:S05]  /*1000*/  BSYNC.RECONVERGENT B1 ;  /* 0x0000000000017941 */ /* 0x000fea0003800200 */
.L_x_34:
[----:B------:R-:W-:Y:S02]  /*1010*/  FSETP.GEU.AND P1, PT, R5, R14, PT ;  /* 0x0000000e0500720b */ /* 0x000fe40003f2e000 */
[----:B------:R-:W-:Y:S02]  /*1020*/  IADD3 R16, PT, PT, R16, 0x2, RZ ;  /* 0x0000000210107810 */ /* 0x000fe40007ffe0ff */
[----:B------:R-:W-:Y:S02]  /*1030*/  SEL R13, R15, R20, !P1 ;  /* 0x000000140f0d7207 */ /* 0x000fe40004800000 */
[----:B------:R-:W-:-:S07]  /*1040*/  FSEL R14, R5, R14, !P1 ;  /* 0x0000000e050e7208 */ /* 0x000fce0004800000 */
.L_x_30:
[----:B------:R-:W0:Y:S02]  /*1050*/  LDCU UR7, c[0x3][0x88] ;  /* 0x00c01100ff0777ac */ /* 0x000e240008000800 */
[----:B0-----:R-:W-:-:S09]  /*1060*/  ULOP3.LUT UP0, URZ, UR7, 0x1, URZ, 0xc0, !UPT ;  /* 0x0000000107ff7892 */ /* 0x001fd2000f80c0ff */
[----:B------:R-:W-:Y:S05]  /*1070*/  BRA.U !UP0, `(.L_x_29) ;  /* 0x0000000108787547 */ /* 0x000fea000b800000 */
[----:B------:R-:W-:Y:S01]  /*1080*/  IMAD.SHL.U32 R0, R16, 0x4, RZ ;  /* 0x0000000410007824 */ /* 0x000fe200078e00ff */
[----:B------:R-:W-:Y:S05]  /*1090*/  BSSY.RECONVERGENT B1, `(.L_x_37) ;  /* 0x000001a000017945 */ /* 0x000fea0003800200 */
[----:B------:R-:W0:Y:S02]  /*10a0*/  LDC R0, c[0x3][R0] ;  /* 0x00c0000000007b82 */ /* 0x000e240000000800 */
        /* <DEDUP_REMOVED lines=20> */
.L_x_38:
[----:B------:R-:W-:Y:S01]  /*11f0*/  FMUL.FTZ R5, R0, R7 ;  /* 0x0000000700057220 */ /* 0x000fe20000410000 */
[----:B------:R-:W-:-:S03]  /*1200*/  FMUL.FTZ R4, R7, 0.5 ;  /* 0x3f00000007047820 */ /* 0x000fc60000410000 */
[----:B------:R-:W-:-:S04]  /*1210*/  FFMA R0, -R5, R5, R0 ;  /* 0x0000000505007223 */ /* 0x000fc80000000100 */
[----:B------:R-:W-:-:S07]  /*1220*/  FFMA R5, R0, R4, R5 ;  /* 0x0000000400057223 */ /* 0x000fce0000000005 */
.L_x_39:
[----:B------:R-:W-:Y:S05]  /*1230*/  BSYNC.RECONVERGENT B1 ;  /* 0x0000000000017941 */ /* 0x000fea0003800200 */
.L_x_37:
[----:B------:R-:W-:-:S04]  /*1240*/  FSETP.GEU.AND P1, PT, R5, R14, PT ;  /* 0x0000000e0500720b */ /* 0x000fc80003f2e000 */
[----:B------:R-:W-:-:S09]  /*1250*/  SEL R13, R16, R13, !P1 ;  /* 0x0000000d100d7207 */ /* 0x000fd20004800000 */
.L_x_29:
[----:B------:R0:W-:Y:S01]  /*1260*/  STG.E.U8 desc[UR10][R2.64+0x3], R13 ;  /* 0x0000030d02007986 */ /* 0x0001e2000c10110a */
[----:B------:R-:W-:Y:S05]  /*1270*/  @!P0 BRA `(.L_x_40) ;  /* 0xfffffff000188947 */ /* 0x000fea000383ffff */
.L_x_14:
[----:B------:R-:W-:Y:S05]  /*1280*/  BSYNC.RECONVERGENT B0 ;  /* 0x0000000000007941 */ /* 0x000fea0003800200 */
.L_x_13:
[----:B------:R-:W1:Y:S01]  /*1290*/  LDCU UR7, c[0x3][0x84] ;  /* 0x00c01080ff0777ac */ /* 0x000e620008000800 */
[----:B------:R-:W-:-:S04]  /*12a0*/  IADD3 R10, PT, PT, R10, UR5, RZ ;  /* 0x000000050a0a7c10 */ /* 0x000fc8000fffe0ff */
[----:B-1----:R-:W-:-:S13]  /*12b0*/  ISETP.GE.AND P0, PT, R10, UR7, PT ;  /* 0x000000070a007c0c */ /* 0x002fda000bf06270 */
[----:B------:R-:W-:Y:S05]  /*12c0*/  @!P0 BRA `(.L_x_41) ;  /* 0xffffffec00f08947 */ /* 0x000fea000383ffff */
[----:B------:R-:W-:Y:S05]  /*12d0*/  EXIT ;  /* 0x000000000000794d */ /* 0x000fea0003800000 */
        .weak           $__internal_0_$__cuda_sm20_sqrt_rn_f32_slowpath
        .type           $__internal_0_$__cuda_sm20_sqrt_rn_f32_slowpath,@function
        .size           $__internal_0_$__cuda_sm20_sqrt_rn_f32_slowpath,(.L_x_44 - $__internal_0_$__cuda_sm20_sqrt_rn_f32_slowpath)
$__internal_0_$__cuda_sm20_sqrt_rn_f32_slowpath:
[----:B------:R-:W-:-:S13]  /*12e0*/  LOP3.LUT P1, RZ, R0, 0x7fffffff, RZ, 0xc0, !PT ;  /* 0x7fffffff00ff7812 */ /* 0x000fda000782c0ff */
[----:B------:R-:W-:Y:S01]  /*12f0*/  @!P1 IMAD.MOV.U32 R17, RZ, RZ, R0 ;  /* 0x000000ffff119224 */ /* 0x000fe200078e0000 */
[----:B------:R-:W-:Y:S06]  /*1300*/  @!P1 BRA `(.L_x_42) ;  /* 0x0000000000409947 */ /* 0x000fec0003800000 */
[----:B------:R-:W-:-:S13]  /*1310*/  FSETP.GEU.FTZ.AND P1, PT, R0, RZ, PT ;  /* 0x000000ff0000720b */ /* 0x000fda0003f3e000 */
[----:B------:R-:W-:Y:S01]  /*1320*/  @!P1 MOV R17, 0x7fffffff ;  /* 0x7fffffff00119802 */ /* 0x000fe20000000f00 */
[----:B------:R-:W-:Y:S06]  /*1330*/  @!P1 BRA `(.L_x_42) ;  /* 0x0000000000349947 */ /* 0x000fec0003800000 */
[----:B------:R-:W-:-:S13]  /*1340*/  FSETP.GTU.FTZ.AND P1, PT, |R0|, +INF , PT ;  /* 0x7f8000000000780b */ /* 0x000fda0003f3c200 */
[----:B------:R-:W-:Y:S01]  /*1350*/  @P1 FADD.FTZ R17, R0, 1 ;  /* 0x3f80000000111421 */ /* 0x000fe20000010000 */
[----:B------:R-:W-:Y:S06]  /*1360*/  @P1 BRA `(.L_x_42) ;  /* 0x0000000000281947 */ /* 0x000fec0003800000 */
[----:B------:R-:W-:-:S13]  /*1370*/  FSETP.NEU.FTZ.AND P1, PT, |R0|, +INF , PT ;  /* 0x7f8000000000780b */ /* 0x000fda0003f3d200 */
[----:B------:R-:W-:-:S04]  /*1380*/  @P1 FFMA R18, R0, 1.84467440737095516160e+19, RZ ;  /* 0x5f80000000121823 */ /* 0x000fc800000000ff */
[----:B------:R-:W0:Y:S02]  /*1390*/  @P1 MUFU.RSQ R19, R18 ;  /* 0x0000001200131308 */ /* 0x000e240000001400 */
[----:B0-----:R-:W-:Y:S01]  /*13a0*/  @P1 FMUL.FTZ R5, R18, R19 ;  /* 0x0000001312051220 */ /* 0x001fe20000410000 */
[----:B------:R-:W-:-:S03]  /*13b0*/  @P1 FMUL.FTZ R12, R19, 0.5 ;  /* 0x3f000000130c1820 */ /* 0x000fc60000410000 */
[----:B------:R-:W-:-:S04]  /*13c0*/  @P1 FADD.FTZ R17, -R5, -RZ ;  /* 0x800000ff05111221 */ /* 0x000fc80000010100 */
[----:B------:R-:W-:Y:S01]  /*13d0*/  @P1 FFMA R22, R5, R17, R18 ;  /* 0x0000001105161223 */ /* 0x000fe20000000012 */
[----:B------:R-:W-:-:S03]  /*13e0*/  @!P1 IMAD.MOV.U32 R17, RZ, RZ, R0 ;  /* 0x000000ffff119224 */ /* 0x000fc600078e0000 */
[----:B------:R-:W-:-:S04]  /*13f0*/  @P1 FFMA R12, R22, R12, R5 ;  /* 0x0000000c160c1223 */ /* 0x000fc80000000005 */
[----:B------:R-:W-:-:S07]  /*1400*/  @P1 FMUL.FTZ R17, R12, 2.3283064365386962891e-10 ;  /* 0x2f8000000c111820 */ /* 0x000fce0000410000 */
.L_x_42:
[----:B------:R-:W-:-:S04]  /*1410*/  HFMA2 R5, -RZ, RZ, 0, 0 ;  /* 0x00000000ff057431 */ /* 0x000fc800000001ff */
[----:B------:R-:W-:Y:S05]  /*1420*/  RET.REL.NODEC R4 `(_Z5KmeanP6uchar4) ;  /* 0xffffffe804f47950 */ /* 0x000fea0003c3ffff */
.L_x_43:
        /* <DEDUP_REMOVED lines=13> */
.L_x_44:


//--------------------- .nv.shared.reserved.0     --------------------------
	.section	.nv.shared.reserved.0,"aw",@nobits
	.weak		__nv_reservedSMEM_offset_0_alias
	.size		__nv_reservedSMEM_offset_0_alias, 0, 64
	.other		__nv_reservedSMEM_offset_0_alias,@"STO_CUDA_RESERVED_SHARED STV_DEFAULT"
__nv_reservedSMEM_offset_0_alias:
	.zero		0
	.zero		64


//--------------------- .nv.constant0._Z7reBuildP6uchar4P5Uint4 --------------------------
	.section	.nv.constant0._Z7reBuildP6uchar4P5Uint4,"a",@progbits
	.sectionflags	@""
	.align	4
.nv.constant0._Z7reBuildP6uchar4P5Uint4:
	.zero		912


//--------------------- .nv.constant0._Z5KmeanP6uchar4 --------------------------
	.section	.nv.constant0._Z5KmeanP6uchar4,"a",@progbits
	.sectionflags	@""
	.align	4
.nv.constant0._Z5KmeanP6uchar4:
	.zero		904


//--------------------- SYMBOLS --------------------------

	.type		.nv.reservedSmem.offset0,@object
	.size		.nv.reservedSmem.offset0,0x4
